//
// Generated by NVIDIA NVVM Compiler
//
// Compiler Build ID: CL-36424714
// Cuda compilation tools, release 13.0, V13.0.88
// Based on NVVM 20.0.0
//

.version 9.0
.target sm_100
.address_size 64

	// .globl	_Z18gpu_torture_kernelPPfmm
.global .align 4 .b8 __cudart_i2opi_f[24] = {65, 144, 67, 60, 153, 149, 98, 219, 192, 221, 52, 245, 209, 87, 39, 252, 41, 21, 68, 78, 110, 131, 249, 162};

.visible .entry _Z18gpu_torture_kernelPPfmm(
	.param .u64 .ptr .align 1 _Z18gpu_torture_kernelPPfmm_param_0,
	.param .u64 _Z18gpu_torture_kernelPPfmm_param_1,
	.param .u64 _Z18gpu_torture_kernelPPfmm_param_2
)
{
	.local .align 4 .b8 	__local_depot0[28];
	.reg .b64 	%SP;
	.reg .b64 	%SPL;
	.reg .pred 	%p<143>;
	.reg .b32 	%r<345>;
	.reg .b32 	%f<347>;
	.reg .b64 	%rd<707>;
	.reg .b64 	%fd<7>;

	mov.u64 	%SPL, __local_depot0;
	ld.param.u64 	%rd316, [_Z18gpu_torture_kernelPPfmm_param_0];
	ld.param.u64 	%rd314, [_Z18gpu_torture_kernelPPfmm_param_1];
	ld.param.u64 	%rd315, [_Z18gpu_torture_kernelPPfmm_param_2];
	cvta.to.global.u64 	%rd1, %rd316;
	add.u64 	%rd2, %SPL, 0;
	add.u64 	%rd3, %SPL, 0;
	add.u64 	%rd4, %SPL, 0;
	mov.u32 	%r50, %ctaid.x;
	mov.u32 	%r51, %ntid.x;
	mov.u32 	%r52, %tid.x;
	mad.lo.s32 	%r53, %r50, %r51, %r52;
	cvt.u64.u32 	%rd5, %r53;
	mul.lo.s64 	%rd320, %rd315, %rd314;
	setp.le.u64 	%p1, %rd320, %rd5;
	@%p1 bra 	$L__BB0_251;
	and.b64  	%rd321, %rd315, -4294967296;
	setp.ne.s64 	%p2, %rd321, 0;
	@%p2 bra 	$L__BB0_3;
	cvt.u32.u64 	%r54, %rd315;
	cvt.u32.u64 	%r55, %rd5;
	div.u32 	%r56, %r55, %r54;
	mul.lo.s32 	%r57, %r56, %r54;
	sub.s32 	%r58, %r55, %r57;
	cvt.u64.u32 	%rd631, %r56;
	cvt.u64.u32 	%rd632, %r58;
	bra.uni 	$L__BB0_4;
$L__BB0_3:
	div.u64 	%rd631, %rd5, %rd315;
	mul.lo.s64 	%rd322, %rd631, %rd315;
	sub.s64 	%rd632, %rd5, %rd322;
$L__BB0_4:
	and.b64  	%rd12, %rd314, 7;
	and.b64  	%rd13, %rd314, 3;
	and.b64  	%rd14, %rd314, -8;
	mov.f32 	%f344, 0f3F800000;
	mov.f32 	%f345, 0f40000000;
	mov.f32 	%f346, 0f40400000;
	mov.b32 	%r330, 0;
$L__BB0_5:
	mul.f32 	%f117, %f344, 0f3F22F983;
	cvt.rni.s32.f32 	%r334, %f117;
	cvt.rn.f32.s32 	%f118, %r334;
	fma.rn.f32 	%f119, %f118, 0fBFC90FDA, %f344;
	fma.rn.f32 	%f120, %f118, 0fB3A22168, %f119;
	fma.rn.f32 	%f319, %f118, 0fA7C234C5, %f120;
	abs.f32 	%f6, %f344;
	setp.ltu.f32 	%p3, %f6, 0f47CE4780;
	@%p3 bra 	$L__BB0_17;
	setp.neu.f32 	%p4, %f6, 0f7F800000;
	@%p4 bra 	$L__BB0_12;
	mov.f32 	%f123, 0f00000000;
	mul.rn.f32 	%f319, %f344, %f123;
	mov.b32 	%r334, 0;
	bra.uni 	$L__BB0_17;
$L__BB0_8:
	setp.eq.s64 	%p104, %rd314, 0;
	@%p104 bra 	$L__BB0_251;
	add.s64 	%rd493, %rd314, -1;
	setp.lt.u64 	%p105, %rd493, 7;
	add.f32 	%f315, %f344, %f345;
	add.f32 	%f1, %f315, %f346;
	mov.b64 	%rd673, 0;
	mov.u64 	%rd672, %rd14;
	mov.u64 	%rd699, %rd673;
	@%p105 bra 	$L__BB0_201;
$L__BB0_10:
	.pragma "nounroll";
	add.s64 	%rd172, %rd673, %rd631;
	or.b64  	%rd494, %rd172, %rd314;
	and.b64  	%rd495, %rd494, -4294967296;
	setp.ne.s64 	%p106, %rd495, 0;
	@%p106 bra 	$L__BB0_154;
	cvt.u32.u64 	%r240, %rd314;
	cvt.u32.u64 	%r241, %rd172;
	rem.u32 	%r242, %r241, %r240;
	cvt.u64.u32 	%rd674, %r242;
	bra.uni 	$L__BB0_155;
$L__BB0_12:
	mov.b32 	%r3, %f344;
	mov.b64 	%rd635, 0;
	mov.b32 	%r331, 0;
	mov.u64 	%rd633, __cudart_i2opi_f;
	mov.u64 	%rd634, %rd4;
$L__BB0_13:
	.pragma "nounroll";
	ld.global.nc.u32 	%r61, [%rd633];
	shl.b32 	%r62, %r3, 8;
	or.b32  	%r63, %r62, -2147483648;
	mad.wide.u32 	%rd325, %r61, %r63, %rd635;
	shr.u64 	%rd635, %rd325, 32;
	st.local.u32 	[%rd634], %rd325;
	add.s32 	%r331, %r331, 1;
	add.s64 	%rd634, %rd634, 4;
	add.s64 	%rd633, %rd633, 4;
	setp.ne.s32 	%p5, %r331, 6;
	@%p5 bra 	$L__BB0_13;
	shr.u32 	%r64, %r3, 23;
	st.local.u32 	[%rd4+24], %rd635;
	and.b32  	%r6, %r64, 31;
	and.b32  	%r65, %r64, 224;
	add.s32 	%r66, %r65, -128;
	shr.u32 	%r67, %r66, 5;
	mul.wide.u32 	%rd326, %r67, 4;
	sub.s64 	%rd21, %rd4, %rd326;
	ld.local.u32 	%r332, [%rd21+24];
	ld.local.u32 	%r333, [%rd21+20];
	setp.eq.s32 	%p6, %r6, 0;
	@%p6 bra 	$L__BB0_16;
	shf.l.wrap.b32 	%r332, %r333, %r332, %r6;
	ld.local.u32 	%r68, [%rd21+16];
	shf.l.wrap.b32 	%r333, %r68, %r333, %r6;
$L__BB0_16:
	shr.u32 	%r69, %r332, 30;
	shf.l.wrap.b32 	%r70, %r333, %r332, 2;
	shl.b32 	%r71, %r333, 2;
	shr.u32 	%r72, %r70, 31;
	add.s32 	%r73, %r72, %r69;
	neg.s32 	%r74, %r73;
	setp.lt.s32 	%p7, %r3, 0;
	selp.b32 	%r334, %r74, %r73, %p7;
	xor.b32  	%r75, %r70, %r3;
	shr.s32 	%r76, %r70, 31;
	xor.b32  	%r77, %r76, %r70;
	xor.b32  	%r78, %r76, %r71;
	cvt.u64.u32 	%rd327, %r77;
	shl.b64 	%rd328, %rd327, 32;
	cvt.u64.u32 	%rd329, %r78;
	or.b64  	%rd330, %rd328, %rd329;
	cvt.rn.f64.s64 	%fd1, %rd330;
	mul.f64 	%fd2, %fd1, 0d3BF921FB54442D19;
	cvt.rn.f32.f64 	%f121, %fd2;
	neg.f32 	%f122, %f121;
	setp.lt.s32 	%p8, %r75, 0;
	selp.f32 	%f319, %f122, %f121, %p8;
$L__BB0_17:
	mul.rn.f32 	%f124, %f319, %f319;
	and.b32  	%r80, %r334, 1;
	setp.eq.b32 	%p9, %r80, 1;
	selp.f32 	%f125, 0f3F800000, %f319, %p9;
	fma.rn.f32 	%f126, %f124, %f125, 0f00000000;
	fma.rn.f32 	%f127, %f124, 0f37CBAC00, 0fBAB607ED;
	selp.f32 	%f128, %f127, 0fB94D4153, %p9;
	selp.f32 	%f129, 0f3D2AAABB, 0f3C0885E4, %p9;
	fma.rn.f32 	%f130, %f128, %f124, %f129;
	selp.f32 	%f131, 0fBEFFFFFF, 0fBE2AAAA8, %p9;
	fma.rn.f32 	%f132, %f130, %f124, %f131;
	fma.rn.f32 	%f133, %f132, %f126, %f125;
	and.b32  	%r81, %r334, 2;
	setp.eq.s32 	%p10, %r81, 0;
	mov.f32 	%f134, 0f00000000;
	sub.f32 	%f135, %f134, %f133;
	selp.f32 	%f10, %f133, %f135, %p10;
	mul.f32 	%f136, %f345, 0f3F22F983;
	cvt.rni.s32.f32 	%r338, %f136;
	cvt.rn.f32.s32 	%f137, %r338;
	fma.rn.f32 	%f138, %f137, 0fBFC90FDA, %f345;
	fma.rn.f32 	%f139, %f137, 0fB3A22168, %f138;
	fma.rn.f32 	%f320, %f137, 0fA7C234C5, %f139;
	abs.f32 	%f12, %f345;
	setp.ltu.f32 	%p11, %f12, 0f47CE4780;
	@%p11 bra 	$L__BB0_25;
	setp.neu.f32 	%p12, %f12, 0f7F800000;
	@%p12 bra 	$L__BB0_20;
	mov.f32 	%f142, 0f00000000;
	mul.rn.f32 	%f320, %f345, %f142;
	mov.b32 	%r338, 0;
	bra.uni 	$L__BB0_25;
$L__BB0_20:
	mov.b32 	%r16, %f345;
	mov.b64 	%rd636, 0;
	mov.b32 	%r335, 0;
$L__BB0_21:
	.pragma "nounroll";
	mul.wide.u32 	%rd332, %r335, 4;
	mov.u64 	%rd333, __cudart_i2opi_f;
	add.s64 	%rd334, %rd333, %rd332;
	ld.global.nc.u32 	%r83, [%rd334];
	shl.b32 	%r84, %r16, 8;
	or.b32  	%r85, %r84, -2147483648;
	mad.wide.u32 	%rd335, %r83, %r85, %rd636;
	shr.u64 	%rd636, %rd335, 32;
	add.s64 	%rd336, %rd3, %rd332;
	st.local.u32 	[%rd336], %rd335;
	add.s32 	%r335, %r335, 1;
	setp.ne.s32 	%p13, %r335, 6;
	@%p13 bra 	$L__BB0_21;
	shr.u32 	%r86, %r16, 23;
	st.local.u32 	[%rd3+24], %rd636;
	and.b32  	%r19, %r86, 31;
	and.b32  	%r87, %r86, 224;
	add.s32 	%r88, %r87, -128;
	shr.u32 	%r89, %r88, 5;
	mul.wide.u32 	%rd337, %r89, 4;
	sub.s64 	%rd24, %rd3, %rd337;
	ld.local.u32 	%r336, [%rd24+24];
	ld.local.u32 	%r337, [%rd24+20];
	setp.eq.s32 	%p14, %r19, 0;
	@%p14 bra 	$L__BB0_24;
	shf.l.wrap.b32 	%r336, %r337, %r336, %r19;
	ld.local.u32 	%r90, [%rd24+16];
	shf.l.wrap.b32 	%r337, %r90, %r337, %r19;
$L__BB0_24:
	shr.u32 	%r91, %r336, 30;
	shf.l.wrap.b32 	%r92, %r337, %r336, 2;
	shl.b32 	%r93, %r337, 2;
	shr.u32 	%r94, %r92, 31;
	add.s32 	%r95, %r94, %r91;
	neg.s32 	%r96, %r95;
	setp.lt.s32 	%p15, %r16, 0;
	selp.b32 	%r338, %r96, %r95, %p15;
	xor.b32  	%r97, %r92, %r16;
	shr.s32 	%r98, %r92, 31;
	xor.b32  	%r99, %r98, %r92;
	xor.b32  	%r100, %r98, %r93;
	cvt.u64.u32 	%rd338, %r99;
	shl.b64 	%rd339, %rd338, 32;
	cvt.u64.u32 	%rd340, %r100;
	or.b64  	%rd341, %rd339, %rd340;
	cvt.rn.f64.s64 	%fd3, %rd341;
	mul.f64 	%fd4, %fd3, 0d3BF921FB54442D19;
	cvt.rn.f32.f64 	%f140, %fd4;
	neg.f32 	%f141, %f140;
	setp.lt.s32 	%p16, %r97, 0;
	selp.f32 	%f320, %f141, %f140, %p16;
$L__BB0_25:
	add.s32 	%r102, %r338, 1;
	mul.rn.f32 	%f143, %f320, %f320;
	and.b32  	%r103, %r338, 1;
	setp.eq.b32 	%p17, %r103, 1;
	selp.f32 	%f144, %f320, 0f3F800000, %p17;
	fma.rn.f32 	%f145, %f143, %f144, 0f00000000;
	fma.rn.f32 	%f146, %f143, 0f37CBAC00, 0fBAB607ED;
	selp.f32 	%f147, 0fB94D4153, %f146, %p17;
	selp.f32 	%f148, 0f3C0885E4, 0f3D2AAABB, %p17;
	fma.rn.f32 	%f149, %f147, %f143, %f148;
	selp.f32 	%f150, 0fBE2AAAA8, 0fBEFFFFFF, %p17;
	fma.rn.f32 	%f151, %f149, %f143, %f150;
	fma.rn.f32 	%f152, %f151, %f145, %f144;
	and.b32  	%r104, %r102, 2;
	setp.eq.s32 	%p18, %r104, 0;
	mov.f32 	%f153, 0f00000000;
	sub.f32 	%f154, %f153, %f152;
	selp.f32 	%f155, %f152, %f154, %p18;
	mul.f32 	%f16, %f10, %f155;
	mul.f32 	%f156, %f346, 0f3F22F983;
	cvt.rni.s32.f32 	%r342, %f156;
	cvt.rn.f32.s32 	%f157, %r342;
	fma.rn.f32 	%f158, %f157, 0fBFC90FDA, %f346;
	fma.rn.f32 	%f159, %f157, 0fB3A22168, %f158;
	fma.rn.f32 	%f321, %f157, 0fA7C234C5, %f159;
	abs.f32 	%f325, %f346;
	setp.ltu.f32 	%p19, %f325, 0f47CE4780;
	@%p19 bra 	$L__BB0_33;
	setp.neu.f32 	%p20, %f325, 0f7F800000;
	@%p20 bra 	$L__BB0_28;
	mov.f32 	%f162, 0f00000000;
	mul.rn.f32 	%f321, %f346, %f162;
	mov.b32 	%r342, 0;
	bra.uni 	$L__BB0_33;
$L__BB0_28:
	mov.b32 	%r29, %f346;
	mov.b64 	%rd637, 0;
	mov.b32 	%r339, 0;
$L__BB0_29:
	.pragma "nounroll";
	mul.wide.u32 	%rd343, %r339, 4;
	mov.u64 	%rd344, __cudart_i2opi_f;
	add.s64 	%rd345, %rd344, %rd343;
	ld.global.nc.u32 	%r106, [%rd345];
	shl.b32 	%r107, %r29, 8;
	or.b32  	%r108, %r107, -2147483648;
	mad.wide.u32 	%rd346, %r106, %r108, %rd637;
	shr.u64 	%rd637, %rd346, 32;
	add.s64 	%rd347, %rd2, %rd343;
	st.local.u32 	[%rd347], %rd346;
	add.s32 	%r339, %r339, 1;
	setp.ne.s32 	%p21, %r339, 6;
	@%p21 bra 	$L__BB0_29;
	shr.u32 	%r109, %r29, 23;
	st.local.u32 	[%rd2+24], %rd637;
	and.b32  	%r32, %r109, 31;
	and.b32  	%r110, %r109, 224;
	add.s32 	%r111, %r110, -128;
	shr.u32 	%r112, %r111, 5;
	mul.wide.u32 	%rd348, %r112, 4;
	sub.s64 	%rd27, %rd2, %rd348;
	ld.local.u32 	%r340, [%rd27+24];
	ld.local.u32 	%r341, [%rd27+20];
	setp.eq.s32 	%p22, %r32, 0;
	@%p22 bra 	$L__BB0_32;
	shf.l.wrap.b32 	%r340, %r341, %r340, %r32;
	ld.local.u32 	%r113, [%rd27+16];
	shf.l.wrap.b32 	%r341, %r113, %r341, %r32;
$L__BB0_32:
	shr.u32 	%r114, %r340, 30;
	shf.l.wrap.b32 	%r115, %r341, %r340, 2;
	shl.b32 	%r116, %r341, 2;
	shr.u32 	%r117, %r115, 31;
	add.s32 	%r118, %r117, %r114;
	neg.s32 	%r119, %r118;
	setp.lt.s32 	%p23, %r29, 0;
	selp.b32 	%r342, %r119, %r118, %p23;
	xor.b32  	%r120, %r115, %r29;
	shr.s32 	%r121, %r115, 31;
	xor.b32  	%r122, %r121, %r115;
	xor.b32  	%r123, %r121, %r116;
	cvt.u64.u32 	%rd349, %r122;
	shl.b64 	%rd350, %rd349, 32;
	cvt.u64.u32 	%rd351, %r123;
	or.b64  	%rd352, %rd350, %rd351;
	cvt.rn.f64.s64 	%fd5, %rd352;
	mul.f64 	%fd6, %fd5, 0d3BF921FB54442D19;
	cvt.rn.f32.f64 	%f160, %fd6;
	neg.f32 	%f161, %f160;
	setp.lt.s32 	%p24, %r120, 0;
	selp.f32 	%f321, %f161, %f160, %p24;
$L__BB0_33:
	mul.f32 	%f164, %f321, %f321;
	fma.rn.f32 	%f165, %f164, 0f3C190000, 0f3B560000;
	fma.rn.f32 	%f166, %f165, %f164, 0f3CC70000;
	fma.rn.f32 	%f167, %f166, %f164, 0f3D5B0000;
	fma.rn.f32 	%f168, %f167, %f164, 0f3E089438;
	fma.rn.f32 	%f169, %f168, %f164, 0f3EAAAA88;
	mul.rn.f32 	%f170, %f164, %f321;
	fma.rn.f32 	%f171, %f169, %f170, %f321;
	abs.f32 	%f172, %f321;
	setp.eq.f32 	%p25, %f172, 0f3A00B43C;
	selp.f32 	%f173, %f321, %f171, %p25;
	and.b32  	%r125, %r342, 1;
	setp.eq.b32 	%p26, %r125, 1;
	neg.f32 	%f174, %f173;
	rcp.approx.ftz.f32 	%f175, %f174;
	selp.f32 	%f176, %f175, %f173, %p26;
	mul.f32 	%f344, %f16, %f176;
	fma.rn.f32 	%f177, %f344, 0f3BBB989D, 0f3F000000;
	cvt.sat.f32.f32 	%f178, %f177;
	mov.f32 	%f179, 0f4B400001;
	mov.f32 	%f180, 0f437C0000;
	fma.rm.f32 	%f181, %f178, %f180, %f179;
	add.f32 	%f182, %f181, 0fCB40007F;
	neg.f32 	%f183, %f182;
	fma.rn.f32 	%f184, %f344, 0f3FB8AA3B, %f183;
	fma.rn.f32 	%f185, %f344, 0f32A57060, %f184;
	mov.b32 	%r126, %f181;
	shl.b32 	%r127, %r126, 23;
	mov.b32 	%f186, %r127;
	ex2.approx.ftz.f32 	%f187, %f185;
	mul.f32 	%f188, %f187, %f186;
	setp.lt.f32 	%p27, %f12, 0f00800000;
	mul.f32 	%f189, %f12, 0f4B000000;
	selp.f32 	%f190, %f189, %f12, %p27;
	selp.f32 	%f191, 0fC1B80000, 0f00000000, %p27;
	mov.b32 	%r128, %f190;
	add.s32 	%r129, %r128, -1059760811;
	and.b32  	%r130, %r129, -8388608;
	sub.s32 	%r131, %r128, %r130;
	mov.b32 	%f192, %r131;
	cvt.rn.f32.s32 	%f193, %r130;
	fma.rn.f32 	%f194, %f193, 0f34000000, %f191;
	add.f32 	%f195, %f192, 0fBF800000;
	fma.rn.f32 	%f196, %f195, 0fBE055027, 0f3E1039F6;
	fma.rn.f32 	%f197, %f196, %f195, 0fBDF8CDCC;
	fma.rn.f32 	%f198, %f197, %f195, 0f3E0F2955;
	fma.rn.f32 	%f199, %f198, %f195, 0fBE2AD8B9;
	fma.rn.f32 	%f200, %f199, %f195, 0f3E4CED0B;
	fma.rn.f32 	%f201, %f200, %f195, 0fBE7FFF22;
	fma.rn.f32 	%f202, %f201, %f195, 0f3EAAAA78;
	fma.rn.f32 	%f203, %f202, %f195, 0fBF000000;
	mul.f32 	%f204, %f195, %f203;
	fma.rn.f32 	%f205, %f204, %f195, %f195;
	fma.rn.f32 	%f206, %f194, 0f3F317218, %f205;
	setp.gt.u32 	%p28, %r128, 2139095039;
	fma.rn.f32 	%f207, %f190, 0f7F800000, 0f7F800000;
	selp.f32 	%f208, %f207, %f206, %p28;
	setp.eq.f32 	%p29, %f190, 0f00000000;
	selp.f32 	%f209, 0fFF800000, %f208, %p29;
	mul.f32 	%f210, %f209, %f188;
	sqrt.rn.f32 	%f211, %f325;
	mul.f32 	%f345, %f211, %f210;
	mul.f32 	%f213, %f345, 0f3F000000;
	cvt.rzi.f32.f32 	%f214, %f213;
	add.f32 	%f215, %f214, %f214;
	sub.f32 	%f216, %f345, %f215;
	abs.f32 	%f24, %f216;
	abs.f32 	%f25, %f344;
	setp.lt.f32 	%p30, %f25, 0f00800000;
	mul.f32 	%f217, %f25, 0f4B800000;
	selp.f32 	%f218, %f217, %f25, %p30;
	selp.f32 	%f219, 0fC1C00000, 0f00000000, %p30;
	mov.b32 	%r132, %f218;
	add.s32 	%r133, %r132, -1060439283;
	and.b32  	%r134, %r133, -8388608;
	sub.s32 	%r135, %r132, %r134;
	mov.b32 	%f220, %r135;
	cvt.rn.f32.s32 	%f221, %r134;
	fma.rn.f32 	%f222, %f221, 0f34000000, %f219;
	add.f32 	%f223, %f220, 0fBF800000;
	add.f32 	%f224, %f220, 0f3F800000;
	rcp.approx.ftz.f32 	%f225, %f224;
	add.f32 	%f226, %f223, %f223;
	mul.f32 	%f227, %f226, %f225;
	mul.f32 	%f228, %f227, %f227;
	sub.f32 	%f229, %f223, %f227;
	add.f32 	%f230, %f229, %f229;
	neg.f32 	%f231, %f227;
	fma.rn.f32 	%f232, %f231, %f223, %f230;
	mul.rn.f32 	%f233, %f225, %f232;
	fma.rn.f32 	%f234, %f228, 0f3A2C32E4, 0f3B52E7DB;
	fma.rn.f32 	%f235, %f234, %f228, 0f3C93BB73;
	fma.rn.f32 	%f236, %f235, %f228, 0f3DF6384F;
	mul.rn.f32 	%f237, %f236, %f228;
	fma.rn.f32 	%f238, %f227, 0f3FB8AA3B, %f222;
	sub.f32 	%f239, %f222, %f238;
	fma.rn.f32 	%f240, %f227, 0f3FB8AA3B, %f239;
	fma.rn.f32 	%f241, %f233, 0f3FB8AA3B, %f240;
	fma.rn.f32 	%f242, %f227, 0f32A55E34, %f241;
	mul.f32 	%f243, %f237, 0f40400000;
	fma.rn.f32 	%f244, %f243, %f233, %f242;
	fma.rn.f32 	%f245, %f237, %f227, %f244;
	add.rn.f32 	%f246, %f238, %f245;
	neg.f32 	%f247, %f238;
	add.rn.f32 	%f248, %f246, %f247;
	neg.f32 	%f249, %f248;
	add.rn.f32 	%f250, %f245, %f249;
	mul.rn.f32 	%f251, %f246, %f345;
	neg.f32 	%f252, %f251;
	fma.rn.f32 	%f253, %f246, %f345, %f252;
	fma.rn.f32 	%f254, %f250, %f345, %f253;
	cvt.rni.f32.f32 	%f255, %f251;
	sub.f32 	%f256, %f251, %f255;
	add.f32 	%f257, %f256, %f254;
	fma.rn.f32 	%f258, %f257, 0f391FCB8E, 0f3AAF85ED;
	fma.rn.f32 	%f259, %f258, %f257, 0f3C1D9856;
	fma.rn.f32 	%f260, %f259, %f257, 0f3D6357BB;
	fma.rn.f32 	%f261, %f260, %f257, 0f3E75FDEC;
	fma.rn.f32 	%f262, %f261, %f257, 0f3F317218;
	fma.rn.f32 	%f263, %f262, %f257, 0f3F800000;
	cvt.rzi.s32.f32 	%r136, %f255;
	setp.gt.f32 	%p31, %f255, 0f00000000;
	selp.b32 	%r137, 0, -2097152000, %p31;
	add.s32 	%r138, %r137, 2130706432;
	mov.b32 	%f264, %r138;
	mul.f32 	%f265, %f263, %f264;
	shl.b32 	%r139, %r136, 23;
	sub.s32 	%r140, %r139, %r137;
	mov.b32 	%f266, %r140;
	mul.f32 	%f267, %f265, %f266;
	abs.f32 	%f268, %f251;
	setp.gt.f32 	%p32, %f268, 0f43180000;
	setp.lt.f32 	%p33, %f251, 0f00000000;
	selp.f32 	%f269, 0f00000000, 0f7F800000, %p33;
	selp.f32 	%f26, %f269, %f267, %p32;
	setp.eq.f32 	%p34, %f344, 0f3F800000;
	setp.eq.f32 	%p35, %f345, 0f00000000;
	or.pred  	%p36, %p34, %p35;
	mov.f32 	%f322, 0f3F800000;
	@%p36 bra 	$L__BB0_41;
	setp.num.f32 	%p37, %f25, %f25;
	abs.f32 	%f270, %f345;
	setp.num.f32 	%p38, %f270, %f270;
	and.pred  	%p39, %p37, %p38;
	@%p39 bra 	$L__BB0_36;
	add.rn.f32 	%f322, %f344, %f345;
	bra.uni 	$L__BB0_41;
$L__BB0_36:
	setp.neu.f32 	%p40, %f344, 0f00000000;
	setp.neu.f32 	%p41, %f25, 0f7F800000;
	and.pred  	%p42, %p40, %p41;
	@%p42 bra 	$L__BB0_38;
	setp.neu.f32 	%p49, %f24, 0f3F800000;
	add.f32 	%f275, %f344, %f344;
	mov.b32 	%r141, %f275;
	setp.lt.f32 	%p50, %f345, 0f00000000;
	xor.b32  	%r142, %r141, 2139095040;
	selp.b32 	%r143, %r142, %r141, %p50;
	and.b32  	%r144, %r143, 2147483647;
	selp.b32 	%r145, %r144, %r143, %p49;
	mov.b32 	%f322, %r145;
	bra.uni 	$L__BB0_41;
$L__BB0_38:
	setp.eq.f32 	%p43, %f344, 0fBF800000;
	setp.eq.f32 	%p44, %f270, 0f7F800000;
	and.pred  	%p45, %p43, %p44;
	@%p45 bra 	$L__BB0_41;
	setp.geu.f32 	%p46, %f344, 0f00000000;
	mov.f32 	%f322, %f26;
	@%p46 bra 	$L__BB0_41;
	setp.neu.f32 	%p47, %f24, 0f3F800000;
	neg.f32 	%f272, %f26;
	selp.f32 	%f273, %f26, %f272, %p47;
	cvt.rmi.f32.f32 	%f274, %f345;
	setp.neu.f32 	%p48, %f345, %f274;
	selp.f32 	%f322, 0f7FFFFFFF, %f273, %p48;
$L__BB0_41:
	setp.lt.f32 	%p51, %f325, 0f40490FD0;
	@%p51 bra 	$L__BB0_52;
	setp.gtu.f32 	%p52, %f325, 0f4BC90FD0;
	@%p52 bra 	$L__BB0_49;
	mov.f32 	%f276, 0f40490FD0;
	div.approx.f32 	%f277, %f325, %f276;
	cvt.rzi.f32.f32 	%f323, %f277;
	fma.rn.f32 	%f33, %f323, 0fC0490FD0, %f325;
	mov.b32 	%r41, %f33;
	setp.lt.u32 	%p53, %r41, 1078530000;
	@%p53 bra 	$L__BB0_48;
	setp.lt.u32 	%p54, %r41, -2147483647;
	@%p54 bra 	$L__BB0_46;
	add.f32 	%f281, %f323, 0fBF800000;
	setp.lt.f32 	%p57, %f33, 0fC0490FD0;
	add.f32 	%f282, %f281, 0fBF800000;
	selp.f32 	%f323, %f282, %f281, %p57;
	bra.uni 	$L__BB0_48;
$L__BB0_46:
	add.f32 	%f323, %f323, 0f3F800000;
	setp.ltu.f32 	%p55, %f33, 0f40C90FD0;
	@%p55 bra 	$L__BB0_48;
	add.f32 	%f278, %f323, 0f3F800000;
	fma.rn.f32 	%f279, 0f40490FD0, 0fC0400000, %f33;
	setp.ge.f32 	%p56, %f279, 0f00000000;
	add.f32 	%f280, %f278, 0f3F800000;
	selp.f32 	%f323, %f280, %f278, %p56;
$L__BB0_48:
	fma.rn.f32 	%f325, %f323, 0fC0490FD0, %f325;
	bra.uni 	$L__BB0_52;
$L__BB0_49:
	mov.b32 	%r42, %f325;
	and.b32  	%r146, %r42, 8388607;
	or.b32  	%r343, %r146, 1065353216;
	mov.b32 	%f324, %r343;
	and.b32  	%r147, %r42, -8388608;
	add.s32 	%r344, %r147, -1073741824;
	setp.eq.s32 	%p58, %r344, 0;
	@%p58 bra 	$L__BB0_51;
$L__BB0_50:
	min.u32 	%r148, %r344, 192937984;
	add.s32 	%r149, %r343, %r148;
	mov.b32 	%f283, %r149;
	mul.f32 	%f284, %f283, 0f3F22F98C;
	fma.rn.f32 	%f285, %f284, 0fBFC90FD0, %f283;
	fma.rn.f32 	%f286, %f285, 0f3F22F98C, %f284;
	fma.rn.f32 	%f287, %f286, 0fBFC90FD0, %f283;
	mov.f32 	%f288, 0f3F22F98C;
	fma.rz.f32 	%f289, %f287, %f288, %f286;
	cvt.rzi.f32.f32 	%f290, %f289;
	fma.rn.f32 	%f324, %f290, 0fBFC90FD0, %f283;
	sub.s32 	%r344, %r344, %r148;
	mov.b32 	%r343, %f324;
	setp.ne.s32 	%p59, %r344, 0;
	setp.ne.s32 	%p60, %r343, 0;
	and.pred  	%p61, %p59, %p60;
	@%p61 bra 	$L__BB0_50;
$L__BB0_51:
	setp.gt.u32 	%p62, %r42, 2139095039;
	selp.f32 	%f292, 0f7FFFFFFF, 0f4B800000, %p62;
	mul.f32 	%f293, %f324, 0f34000000;
	mul.f32 	%f325, %f292, %f293;
$L__BB0_52:
	setp.eq.s64 	%p63, %rd314, 0;
	abs.f32 	%f294, %f325;
	setp.nan.f32 	%p64, %f294, %f294;
	copysign.f32 	%f295, %f346, %f325;
	selp.f32 	%f296, %f325, %f295, %p64;
	mul.f32 	%f346, %f322, %f296;
	@%p63 bra 	$L__BB0_153;
	add.s64 	%rd354, %rd314, -1;
	setp.lt.u64 	%p65, %rd354, 7;
	mov.b64 	%rd638, 0;
	mov.u64 	%rd664, %rd638;
	@%p65 bra 	$L__BB0_103;
$L__BB0_54:
	.pragma "nounroll";
	add.s64 	%rd29, %rd638, %rd631;
	or.b64  	%rd355, %rd29, %rd314;
	and.b64  	%rd356, %rd355, -4294967296;
	setp.ne.s64 	%p66, %rd356, 0;
	@%p66 bra 	$L__BB0_56;
	cvt.u32.u64 	%r150, %rd314;
	cvt.u32.u64 	%r151, %rd29;
	rem.u32 	%r152, %r151, %r150;
	cvt.u64.u32 	%rd639, %r152;
	bra.uni 	$L__BB0_57;
$L__BB0_56:
	rem.u64 	%rd639, %rd29, %rd314;
$L__BB0_57:
	shl.b64 	%rd357, %rd639, 3;
	add.s64 	%rd358, %rd1, %rd357;
	ld.global.u64 	%rd33, [%rd358];
	add.s64 	%rd34, %rd638, %rd632;
	or.b64  	%rd359, %rd34, %rd315;
	and.b64  	%rd360, %rd359, -4294967296;
	setp.ne.s64 	%p67, %rd360, 0;
	@%p67 bra 	$L__BB0_59;
	cvt.u32.u64 	%r153, %rd315;
	cvt.u32.u64 	%r154, %rd34;
	rem.u32 	%r155, %r154, %r153;
	cvt.u64.u32 	%rd640, %r155;
	bra.uni 	$L__BB0_60;
$L__BB0_59:
	rem.u64 	%rd640, %rd34, %rd315;
$L__BB0_60:
	cvta.to.global.u64 	%rd361, %rd33;
	shl.b64 	%rd362, %rd640, 2;
	add.s64 	%rd363, %rd361, %rd362;
	ld.global.f32 	%f298, [%rd363];
	add.f32 	%f48, %f344, %f298;
	mul.f32 	%f49, %f345, %f298;
	sub.f32 	%f50, %f346, %f298;
	add.s64 	%rd38, %rd29, 1;
	or.b64  	%rd364, %rd38, %rd314;
	and.b64  	%rd365, %rd364, -4294967296;
	setp.ne.s64 	%p68, %rd365, 0;
	@%p68 bra 	$L__BB0_62;
	cvt.u32.u64 	%r156, %rd314;
	cvt.u32.u64 	%r157, %rd38;
	rem.u32 	%r158, %r157, %r156;
	cvt.u64.u32 	%rd641, %r158;
	bra.uni 	$L__BB0_63;
$L__BB0_62:
	rem.u64 	%rd641, %rd38, %rd314;
$L__BB0_63:
	shl.b64 	%rd366, %rd641, 3;
	add.s64 	%rd367, %rd1, %rd366;
	ld.global.u64 	%rd42, [%rd367];
	add.s64 	%rd43, %rd34, 1;
	or.b64  	%rd368, %rd43, %rd315;
	and.b64  	%rd369, %rd368, -4294967296;
	setp.ne.s64 	%p69, %rd369, 0;
	@%p69 bra 	$L__BB0_65;
	cvt.u32.u64 	%r159, %rd315;
	cvt.u32.u64 	%r160, %rd43;
	rem.u32 	%r161, %r160, %r159;
	cvt.u64.u32 	%rd642, %r161;
	bra.uni 	$L__BB0_66;
$L__BB0_65:
	rem.u64 	%rd642, %rd43, %rd315;
$L__BB0_66:
	cvta.to.global.u64 	%rd370, %rd42;
	shl.b64 	%rd371, %rd642, 2;
	add.s64 	%rd372, %rd370, %rd371;
	ld.global.f32 	%f299, [%rd372];
	add.f32 	%f51, %f48, %f299;
	mul.f32 	%f52, %f49, %f299;
	sub.f32 	%f53, %f50, %f299;
	add.s64 	%rd47, %rd29, 2;
	or.b64  	%rd373, %rd47, %rd314;
	and.b64  	%rd374, %rd373, -4294967296;
	setp.ne.s64 	%p70, %rd374, 0;
	@%p70 bra 	$L__BB0_68;
	cvt.u32.u64 	%r162, %rd314;
	cvt.u32.u64 	%r163, %rd47;
	rem.u32 	%r164, %r163, %r162;
	cvt.u64.u32 	%rd643, %r164;
	bra.uni 	$L__BB0_69;
$L__BB0_68:
	rem.u64 	%rd643, %rd47, %rd314;
$L__BB0_69:
	shl.b64 	%rd375, %rd643, 3;
	add.s64 	%rd376, %rd1, %rd375;
	ld.global.u64 	%rd51, [%rd376];
	add.s64 	%rd52, %rd34, 2;
	or.b64  	%rd377, %rd52, %rd315;
	and.b64  	%rd378, %rd377, -4294967296;
	setp.ne.s64 	%p71, %rd378, 0;
	@%p71 bra 	$L__BB0_71;
	cvt.u32.u64 	%r165, %rd315;
	cvt.u32.u64 	%r166, %rd52;
	rem.u32 	%r167, %r166, %r165;
	cvt.u64.u32 	%rd644, %r167;
	bra.uni 	$L__BB0_72;
$L__BB0_71:
	rem.u64 	%rd644, %rd52, %rd315;
$L__BB0_72:
	cvta.to.global.u64 	%rd379, %rd51;
	shl.b64 	%rd380, %rd644, 2;
	add.s64 	%rd381, %rd379, %rd380;
	ld.global.f32 	%f300, [%rd381];
	add.f32 	%f54, %f51, %f300;
	mul.f32 	%f55, %f52, %f300;
	sub.f32 	%f56, %f53, %f300;
	add.s64 	%rd56, %rd29, 3;
	or.b64  	%rd382, %rd56, %rd314;
	and.b64  	%rd383, %rd382, -4294967296;
	setp.ne.s64 	%p72, %rd383, 0;
	@%p72 bra 	$L__BB0_74;
	cvt.u32.u64 	%r168, %rd314;
	cvt.u32.u64 	%r169, %rd56;
	rem.u32 	%r170, %r169, %r168;
	cvt.u64.u32 	%rd645, %r170;
	bra.uni 	$L__BB0_75;
$L__BB0_74:
	rem.u64 	%rd645, %rd56, %rd314;
$L__BB0_75:
	shl.b64 	%rd384, %rd645, 3;
	add.s64 	%rd385, %rd1, %rd384;
	ld.global.u64 	%rd60, [%rd385];
	add.s64 	%rd61, %rd34, 3;
	or.b64  	%rd386, %rd61, %rd315;
	and.b64  	%rd387, %rd386, -4294967296;
	setp.ne.s64 	%p73, %rd387, 0;
	@%p73 bra 	$L__BB0_77;
	cvt.u32.u64 	%r171, %rd315;
	cvt.u32.u64 	%r172, %rd61;
	rem.u32 	%r173, %r172, %r171;
	cvt.u64.u32 	%rd646, %r173;
	bra.uni 	$L__BB0_78;
$L__BB0_77:
	rem.u64 	%rd646, %rd61, %rd315;
$L__BB0_78:
	cvta.to.global.u64 	%rd388, %rd60;
	shl.b64 	%rd389, %rd646, 2;
	add.s64 	%rd390, %rd388, %rd389;
	ld.global.f32 	%f301, [%rd390];
	add.f32 	%f57, %f54, %f301;
	mul.f32 	%f58, %f55, %f301;
	sub.f32 	%f59, %f56, %f301;
	add.s64 	%rd65, %rd29, 4;
	or.b64  	%rd391, %rd65, %rd314;
	and.b64  	%rd392, %rd391, -4294967296;
	setp.ne.s64 	%p74, %rd392, 0;
	@%p74 bra 	$L__BB0_80;
	cvt.u32.u64 	%r174, %rd314;
	cvt.u32.u64 	%r175, %rd65;
	rem.u32 	%r176, %r175, %r174;
	cvt.u64.u32 	%rd647, %r176;
	bra.uni 	$L__BB0_81;
$L__BB0_80:
	rem.u64 	%rd647, %rd65, %rd314;
$L__BB0_81:
	shl.b64 	%rd393, %rd647, 3;
	add.s64 	%rd394, %rd1, %rd393;
	ld.global.u64 	%rd69, [%rd394];
	add.s64 	%rd70, %rd34, 4;
	or.b64  	%rd395, %rd70, %rd315;
	and.b64  	%rd396, %rd395, -4294967296;
	setp.ne.s64 	%p75, %rd396, 0;
	@%p75 bra 	$L__BB0_83;
	cvt.u32.u64 	%r177, %rd315;
	cvt.u32.u64 	%r178, %rd70;
	rem.u32 	%r179, %r178, %r177;
	cvt.u64.u32 	%rd648, %r179;
	bra.uni 	$L__BB0_84;
$L__BB0_83:
	rem.u64 	%rd648, %rd70, %rd315;
$L__BB0_84:
	cvta.to.global.u64 	%rd397, %rd69;
	shl.b64 	%rd398, %rd648, 2;
	add.s64 	%rd399, %rd397, %rd398;
	ld.global.f32 	%f302, [%rd399];
	add.f32 	%f60, %f57, %f302;
	mul.f32 	%f61, %f58, %f302;
	sub.f32 	%f62, %f59, %f302;
	add.s64 	%rd74, %rd29, 5;
	or.b64  	%rd400, %rd74, %rd314;
	and.b64  	%rd401, %rd400, -4294967296;
	setp.ne.s64 	%p76, %rd401, 0;
	@%p76 bra 	$L__BB0_86;
	cvt.u32.u64 	%r180, %rd314;
	cvt.u32.u64 	%r181, %rd74;
	rem.u32 	%r182, %r181, %r180;
	cvt.u64.u32 	%rd649, %r182;
	bra.uni 	$L__BB0_87;
$L__BB0_86:
	rem.u64 	%rd649, %rd74, %rd314;
$L__BB0_87:
	shl.b64 	%rd402, %rd649, 3;
	add.s64 	%rd403, %rd1, %rd402;
	ld.global.u64 	%rd78, [%rd403];
	add.s64 	%rd79, %rd34, 5;
	or.b64  	%rd404, %rd79, %rd315;
	and.b64  	%rd405, %rd404, -4294967296;
	setp.ne.s64 	%p77, %rd405, 0;
	@%p77 bra 	$L__BB0_89;
	cvt.u32.u64 	%r183, %rd315;
	cvt.u32.u64 	%r184, %rd79;
	rem.u32 	%r185, %r184, %r183;
	cvt.u64.u32 	%rd650, %r185;
	bra.uni 	$L__BB0_90;
$L__BB0_89:
	rem.u64 	%rd650, %rd79, %rd315;
$L__BB0_90:
	cvta.to.global.u64 	%rd406, %rd78;
	shl.b64 	%rd407, %rd650, 2;
	add.s64 	%rd408, %rd406, %rd407;
	ld.global.f32 	%f303, [%rd408];
	add.f32 	%f63, %f60, %f303;
	mul.f32 	%f64, %f61, %f303;
	sub.f32 	%f65, %f62, %f303;
	add.s64 	%rd83, %rd29, 6;
	or.b64  	%rd409, %rd83, %rd314;
	and.b64  	%rd410, %rd409, -4294967296;
	setp.ne.s64 	%p78, %rd410, 0;
	@%p78 bra 	$L__BB0_92;
	cvt.u32.u64 	%r186, %rd314;
	cvt.u32.u64 	%r187, %rd83;
	rem.u32 	%r188, %r187, %r186;
	cvt.u64.u32 	%rd651, %r188;
	bra.uni 	$L__BB0_93;
$L__BB0_92:
	rem.u64 	%rd651, %rd83, %rd314;
$L__BB0_93:
	shl.b64 	%rd411, %rd651, 3;
	add.s64 	%rd412, %rd1, %rd411;
	ld.global.u64 	%rd87, [%rd412];
	add.s64 	%rd88, %rd34, 6;
	or.b64  	%rd413, %rd88, %rd315;
	and.b64  	%rd414, %rd413, -4294967296;
	setp.ne.s64 	%p79, %rd414, 0;
	@%p79 bra 	$L__BB0_95;
	cvt.u32.u64 	%r189, %rd315;
	cvt.u32.u64 	%r190, %rd88;
	rem.u32 	%r191, %r190, %r189;
	cvt.u64.u32 	%rd652, %r191;
	bra.uni 	$L__BB0_96;
$L__BB0_95:
	rem.u64 	%rd652, %rd88, %rd315;
$L__BB0_96:
	cvta.to.global.u64 	%rd415, %rd87;
	shl.b64 	%rd416, %rd652, 2;
	add.s64 	%rd417, %rd415, %rd416;
	ld.global.f32 	%f304, [%rd417];
	add.f32 	%f66, %f63, %f304;
	mul.f32 	%f67, %f64, %f304;
	sub.f32 	%f68, %f65, %f304;
	add.s64 	%rd92, %rd29, 7;
	or.b64  	%rd418, %rd92, %rd314;
	and.b64  	%rd419, %rd418, -4294967296;
	setp.ne.s64 	%p80, %rd419, 0;
	@%p80 bra 	$L__BB0_98;
	cvt.u32.u64 	%r192, %rd314;
	cvt.u32.u64 	%r193, %rd92;
	rem.u32 	%r194, %r193, %r192;
	cvt.u64.u32 	%rd653, %r194;
	bra.uni 	$L__BB0_99;
$L__BB0_98:
	rem.u64 	%rd653, %rd92, %rd314;
$L__BB0_99:
	shl.b64 	%rd420, %rd653, 3;
	add.s64 	%rd421, %rd1, %rd420;
	ld.global.u64 	%rd96, [%rd421];
	add.s64 	%rd97, %rd34, 7;
	or.b64  	%rd422, %rd97, %rd315;
	and.b64  	%rd423, %rd422, -4294967296;
	setp.ne.s64 	%p81, %rd423, 0;
	@%p81 bra 	$L__BB0_101;
	cvt.u32.u64 	%r195, %rd315;
	cvt.u32.u64 	%r196, %rd97;
	rem.u32 	%r197, %r196, %r195;
	cvt.u64.u32 	%rd654, %r197;
	bra.uni 	$L__BB0_102;
$L__BB0_101:
	rem.u64 	%rd654, %rd97, %rd315;
$L__BB0_102:
	cvta.to.global.u64 	%rd424, %rd96;
	shl.b64 	%rd425, %rd654, 2;
	add.s64 	%rd426, %rd424, %rd425;
	ld.global.f32 	%f305, [%rd426];
	add.f32 	%f344, %f66, %f305;
	mul.f32 	%f345, %f67, %f305;
	sub.f32 	%f346, %f68, %f305;
	add.s64 	%rd638, %rd638, 8;
	setp.ne.s64 	%p82, %rd638, %rd14;
	mov.u64 	%rd664, %rd14;
	@%p82 bra 	$L__BB0_54;
$L__BB0_103:
	setp.eq.s64 	%p83, %rd12, 0;
	@%p83 bra 	$L__BB0_153;
	add.s64 	%rd427, %rd12, -1;
	setp.lt.u64 	%p84, %rd427, 3;
	@%p84 bra 	$L__BB0_130;
	add.s64 	%rd103, %rd664, %rd631;
	or.b64  	%rd428, %rd103, %rd314;
	and.b64  	%rd429, %rd428, -4294967296;
	setp.ne.s64 	%p85, %rd429, 0;
	@%p85 bra 	$L__BB0_107;
	cvt.u32.u64 	%r198, %rd314;
	cvt.u32.u64 	%r199, %rd103;
	rem.u32 	%r200, %r199, %r198;
	cvt.u64.u32 	%rd656, %r200;
	bra.uni 	$L__BB0_108;
$L__BB0_107:
	rem.u64 	%rd656, %rd103, %rd314;
$L__BB0_108:
	shl.b64 	%rd430, %rd656, 3;
	add.s64 	%rd431, %rd1, %rd430;
	ld.global.u64 	%rd107, [%rd431];
	add.s64 	%rd108, %rd664, %rd632;
	or.b64  	%rd432, %rd108, %rd315;
	and.b64  	%rd433, %rd432, -4294967296;
	setp.ne.s64 	%p86, %rd433, 0;
	@%p86 bra 	$L__BB0_110;
	cvt.u32.u64 	%r201, %rd315;
	cvt.u32.u64 	%r202, %rd108;
	rem.u32 	%r203, %r202, %r201;
	cvt.u64.u32 	%rd657, %r203;
	bra.uni 	$L__BB0_111;
$L__BB0_110:
	rem.u64 	%rd657, %rd108, %rd315;
$L__BB0_111:
	cvta.to.global.u64 	%rd434, %rd107;
	shl.b64 	%rd435, %rd657, 2;
	add.s64 	%rd436, %rd434, %rd435;
	ld.global.f32 	%f307, [%rd436];
	add.f32 	%f78, %f344, %f307;
	mul.f32 	%f79, %f345, %f307;
	sub.f32 	%f80, %f346, %f307;
	add.s64 	%rd112, %rd103, 1;
	or.b64  	%rd437, %rd112, %rd314;
	and.b64  	%rd438, %rd437, -4294967296;
	setp.ne.s64 	%p87, %rd438, 0;
	@%p87 bra 	$L__BB0_113;
	cvt.u32.u64 	%r204, %rd314;
	cvt.u32.u64 	%r205, %rd112;
	rem.u32 	%r206, %r205, %r204;
	cvt.u64.u32 	%rd658, %r206;
	bra.uni 	$L__BB0_114;
$L__BB0_113:
	rem.u64 	%rd658, %rd112, %rd314;
$L__BB0_114:
	shl.b64 	%rd439, %rd658, 3;
	add.s64 	%rd440, %rd1, %rd439;
	ld.global.u64 	%rd116, [%rd440];
	add.s64 	%rd117, %rd108, 1;
	or.b64  	%rd441, %rd117, %rd315;
	and.b64  	%rd442, %rd441, -4294967296;
	setp.ne.s64 	%p88, %rd442, 0;
	@%p88 bra 	$L__BB0_116;
	cvt.u32.u64 	%r207, %rd315;
	cvt.u32.u64 	%r208, %rd117;
	rem.u32 	%r209, %r208, %r207;
	cvt.u64.u32 	%rd659, %r209;
	bra.uni 	$L__BB0_117;
$L__BB0_116:
	rem.u64 	%rd659, %rd117, %rd315;
$L__BB0_117:
	cvta.to.global.u64 	%rd443, %rd116;
	shl.b64 	%rd444, %rd659, 2;
	add.s64 	%rd445, %rd443, %rd444;
	ld.global.f32 	%f308, [%rd445];
	add.f32 	%f81, %f78, %f308;
	mul.f32 	%f82, %f79, %f308;
	sub.f32 	%f83, %f80, %f308;
	add.s64 	%rd121, %rd103, 2;
	or.b64  	%rd446, %rd121, %rd314;
	and.b64  	%rd447, %rd446, -4294967296;
	setp.ne.s64 	%p89, %rd447, 0;
	@%p89 bra 	$L__BB0_119;
	cvt.u32.u64 	%r210, %rd314;
	cvt.u32.u64 	%r211, %rd121;
	rem.u32 	%r212, %r211, %r210;
	cvt.u64.u32 	%rd660, %r212;
	bra.uni 	$L__BB0_120;
$L__BB0_119:
	rem.u64 	%rd660, %rd121, %rd314;
$L__BB0_120:
	shl.b64 	%rd448, %rd660, 3;
	add.s64 	%rd449, %rd1, %rd448;
	ld.global.u64 	%rd125, [%rd449];
	add.s64 	%rd126, %rd108, 2;
	or.b64  	%rd450, %rd126, %rd315;
	and.b64  	%rd451, %rd450, -4294967296;
	setp.ne.s64 	%p90, %rd451, 0;
	@%p90 bra 	$L__BB0_122;
	cvt.u32.u64 	%r213, %rd315;
	cvt.u32.u64 	%r214, %rd126;
	rem.u32 	%r215, %r214, %r213;
	cvt.u64.u32 	%rd661, %r215;
	bra.uni 	$L__BB0_123;
$L__BB0_122:
	rem.u64 	%rd661, %rd126, %rd315;
$L__BB0_123:
	cvta.to.global.u64 	%rd452, %rd125;
	shl.b64 	%rd453, %rd661, 2;
	add.s64 	%rd454, %rd452, %rd453;
	ld.global.f32 	%f309, [%rd454];
	add.f32 	%f84, %f81, %f309;
	mul.f32 	%f85, %f82, %f309;
	sub.f32 	%f86, %f83, %f309;
	add.s64 	%rd130, %rd103, 3;
	or.b64  	%rd455, %rd130, %rd314;
	and.b64  	%rd456, %rd455, -4294967296;
	setp.ne.s64 	%p91, %rd456, 0;
	@%p91 bra 	$L__BB0_125;
	cvt.u32.u64 	%r216, %rd314;
	cvt.u32.u64 	%r217, %rd130;
	rem.u32 	%r218, %r217, %r216;
	cvt.u64.u32 	%rd662, %r218;
	bra.uni 	$L__BB0_126;
$L__BB0_125:
	rem.u64 	%rd662, %rd130, %rd314;
$L__BB0_126:
	shl.b64 	%rd457, %rd662, 3;
	add.s64 	%rd458, %rd1, %rd457;
	ld.global.u64 	%rd134, [%rd458];
	add.s64 	%rd135, %rd108, 3;
	or.b64  	%rd459, %rd135, %rd315;
	and.b64  	%rd460, %rd459, -4294967296;
	setp.ne.s64 	%p92, %rd460, 0;
	@%p92 bra 	$L__BB0_128;
	cvt.u32.u64 	%r219, %rd315;
	cvt.u32.u64 	%r220, %rd135;
	rem.u32 	%r221, %r220, %r219;
	cvt.u64.u32 	%rd663, %r221;
	bra.uni 	$L__BB0_129;
$L__BB0_128:
	rem.u64 	%rd663, %rd135, %rd315;
$L__BB0_129:
	cvta.to.global.u64 	%rd461, %rd134;
	shl.b64 	%rd462, %rd663, 2;
	add.s64 	%rd463, %rd461, %rd462;
	ld.global.f32 	%f310, [%rd463];
	add.f32 	%f344, %f84, %f310;
	mul.f32 	%f345, %f85, %f310;
	sub.f32 	%f346, %f86, %f310;
	add.s64 	%rd664, %rd664, 4;
$L__BB0_130:
	setp.eq.s64 	%p93, %rd13, 0;
	@%p93 bra 	$L__BB0_153;
	setp.eq.s64 	%p94, %rd13, 1;
	@%p94 bra 	$L__BB0_145;
	add.s64 	%rd141, %rd664, %rd631;
	or.b64  	%rd464, %rd141, %rd314;
	and.b64  	%rd465, %rd464, -4294967296;
	setp.ne.s64 	%p95, %rd465, 0;
	@%p95 bra 	$L__BB0_134;
	cvt.u32.u64 	%r222, %rd314;
	cvt.u32.u64 	%r223, %rd141;
	rem.u32 	%r224, %r223, %r222;
	cvt.u64.u32 	%rd665, %r224;
	bra.uni 	$L__BB0_135;
$L__BB0_134:
	rem.u64 	%rd665, %rd141, %rd314;
$L__BB0_135:
	shl.b64 	%rd466, %rd665, 3;
	add.s64 	%rd467, %rd1, %rd466;
	ld.global.u64 	%rd145, [%rd467];
	add.s64 	%rd146, %rd664, %rd632;
	or.b64  	%rd468, %rd146, %rd315;
	and.b64  	%rd469, %rd468, -4294967296;
	setp.ne.s64 	%p96, %rd469, 0;
	@%p96 bra 	$L__BB0_137;
	cvt.u32.u64 	%r225, %rd315;
	cvt.u32.u64 	%r226, %rd146;
	rem.u32 	%r227, %r226, %r225;
	cvt.u64.u32 	%rd666, %r227;
	bra.uni 	$L__BB0_138;
$L__BB0_137:
	rem.u64 	%rd666, %rd146, %rd315;
$L__BB0_138:
	cvta.to.global.u64 	%rd470, %rd145;
	shl.b64 	%rd471, %rd666, 2;
	add.s64 	%rd472, %rd470, %rd471;
	ld.global.f32 	%f312, [%rd472];
	add.f32 	%f96, %f344, %f312;
	mul.f32 	%f97, %f345, %f312;
	sub.f32 	%f98, %f346, %f312;
	add.s64 	%rd150, %rd141, 1;
	or.b64  	%rd473, %rd150, %rd314;
	and.b64  	%rd474, %rd473, -4294967296;
	setp.ne.s64 	%p97, %rd474, 0;
	@%p97 bra 	$L__BB0_140;
	cvt.u32.u64 	%r228, %rd314;
	cvt.u32.u64 	%r229, %rd150;
	rem.u32 	%r230, %r229, %r228;
	cvt.u64.u32 	%rd667, %r230;
	bra.uni 	$L__BB0_141;
$L__BB0_140:
	rem.u64 	%rd667, %rd150, %rd314;
$L__BB0_141:
	shl.b64 	%rd475, %rd667, 3;
	add.s64 	%rd476, %rd1, %rd475;
	ld.global.u64 	%rd154, [%rd476];
	add.s64 	%rd155, %rd146, 1;
	or.b64  	%rd477, %rd155, %rd315;
	and.b64  	%rd478, %rd477, -4294967296;
	setp.ne.s64 	%p98, %rd478, 0;
	@%p98 bra 	$L__BB0_143;
	cvt.u32.u64 	%r231, %rd315;
	cvt.u32.u64 	%r232, %rd155;
	rem.u32 	%r233, %r232, %r231;
	cvt.u64.u32 	%rd668, %r233;
	bra.uni 	$L__BB0_144;
$L__BB0_143:
	rem.u64 	%rd668, %rd155, %rd315;
$L__BB0_144:
	cvta.to.global.u64 	%rd479, %rd154;
	shl.b64 	%rd480, %rd668, 2;
	add.s64 	%rd481, %rd479, %rd480;
	ld.global.f32 	%f313, [%rd481];
	add.f32 	%f344, %f96, %f313;
	mul.f32 	%f345, %f97, %f313;
	sub.f32 	%f346, %f98, %f313;
	add.s64 	%rd664, %rd664, 2;
$L__BB0_145:
	and.b64  	%rd482, %rd314, 1;
	setp.eq.b64 	%p99, %rd482, 1;
	not.pred 	%p100, %p99;
	@%p100 bra 	$L__BB0_153;
	add.s64 	%rd161, %rd664, %rd631;
	or.b64  	%rd483, %rd161, %rd314;
	and.b64  	%rd484, %rd483, -4294967296;
	setp.ne.s64 	%p101, %rd484, 0;
	@%p101 bra 	$L__BB0_148;
	cvt.u32.u64 	%r234, %rd314;
	cvt.u32.u64 	%r235, %rd161;
	rem.u32 	%r236, %r235, %r234;
	cvt.u64.u32 	%rd670, %r236;
	bra.uni 	$L__BB0_149;
$L__BB0_148:
	rem.u64 	%rd670, %rd161, %rd314;
$L__BB0_149:
	shl.b64 	%rd485, %rd670, 3;
	add.s64 	%rd486, %rd1, %rd485;
	ld.global.u64 	%rd165, [%rd486];
	add.s64 	%rd166, %rd664, %rd632;
	or.b64  	%rd487, %rd166, %rd315;
	and.b64  	%rd488, %rd487, -4294967296;
	setp.ne.s64 	%p102, %rd488, 0;
	@%p102 bra 	$L__BB0_151;
	cvt.u32.u64 	%r237, %rd315;
	cvt.u32.u64 	%r238, %rd166;
	rem.u32 	%r239, %r238, %r237;
	cvt.u64.u32 	%rd671, %r239;
	bra.uni 	$L__BB0_152;
$L__BB0_151:
	rem.u64 	%rd671, %rd166, %rd315;
$L__BB0_152:
	cvta.to.global.u64 	%rd489, %rd165;
	shl.b64 	%rd490, %rd671, 2;
	add.s64 	%rd491, %rd489, %rd490;
	ld.global.f32 	%f314, [%rd491];
	add.f32 	%f344, %f344, %f314;
	mul.f32 	%f345, %f345, %f314;
	sub.f32 	%f346, %f346, %f314;
$L__BB0_153:
	add.s32 	%r330, %r330, 1;
	setp.eq.s32 	%p103, %r330, 1000000;
	@%p103 bra 	$L__BB0_8;
	bra.uni 	$L__BB0_5;
$L__BB0_154:
	rem.u64 	%rd674, %rd172, %rd314;
$L__BB0_155:
	shl.b64 	%rd496, %rd674, 3;
	add.s64 	%rd497, %rd1, %rd496;
	ld.global.u64 	%rd176, [%rd497];
	add.s64 	%rd177, %rd673, %rd632;
	or.b64  	%rd498, %rd177, %rd315;
	and.b64  	%rd499, %rd498, -4294967296;
	setp.ne.s64 	%p107, %rd499, 0;
	@%p107 bra 	$L__BB0_157;
	cvt.u32.u64 	%r243, %rd315;
	cvt.u32.u64 	%r244, %rd177;
	rem.u32 	%r245, %r244, %r243;
	cvt.u64.u32 	%rd675, %r245;
	bra.uni 	$L__BB0_158;
$L__BB0_157:
	rem.u64 	%rd675, %rd177, %rd315;
$L__BB0_158:
	cvta.to.global.u64 	%rd500, %rd176;
	shl.b64 	%rd501, %rd675, 2;
	add.s64 	%rd502, %rd500, %rd501;
	st.global.f32 	[%rd502], %f1;
	add.s64 	%rd181, %rd172, 1;
	or.b64  	%rd503, %rd181, %rd314;
	and.b64  	%rd504, %rd503, -4294967296;
	setp.ne.s64 	%p108, %rd504, 0;
	@%p108 bra 	$L__BB0_160;
	cvt.u32.u64 	%r246, %rd314;
	cvt.u32.u64 	%r247, %rd181;
	rem.u32 	%r248, %r247, %r246;
	cvt.u64.u32 	%rd676, %r248;
	bra.uni 	$L__BB0_161;
$L__BB0_160:
	rem.u64 	%rd676, %rd181, %rd314;
$L__BB0_161:
	shl.b64 	%rd505, %rd676, 3;
	add.s64 	%rd506, %rd1, %rd505;
	ld.global.u64 	%rd185, [%rd506];
	add.s64 	%rd186, %rd177, 1;
	or.b64  	%rd507, %rd186, %rd315;
	and.b64  	%rd508, %rd507, -4294967296;
	setp.ne.s64 	%p109, %rd508, 0;
	@%p109 bra 	$L__BB0_163;
	cvt.u32.u64 	%r249, %rd315;
	cvt.u32.u64 	%r250, %rd186;
	rem.u32 	%r251, %r250, %r249;
	cvt.u64.u32 	%rd677, %r251;
	bra.uni 	$L__BB0_164;
$L__BB0_163:
	rem.u64 	%rd677, %rd186, %rd315;
$L__BB0_164:
	cvta.to.global.u64 	%rd509, %rd185;
	shl.b64 	%rd510, %rd677, 2;
	add.s64 	%rd511, %rd509, %rd510;
	st.global.f32 	[%rd511], %f1;
	add.s64 	%rd190, %rd172, 2;
	or.b64  	%rd512, %rd190, %rd314;
	and.b64  	%rd513, %rd512, -4294967296;
	setp.ne.s64 	%p110, %rd513, 0;
	@%p110 bra 	$L__BB0_166;
	cvt.u32.u64 	%r252, %rd314;
	cvt.u32.u64 	%r253, %rd190;
	rem.u32 	%r254, %r253, %r252;
	cvt.u64.u32 	%rd678, %r254;
	bra.uni 	$L__BB0_167;
$L__BB0_166:
	rem.u64 	%rd678, %rd190, %rd314;
$L__BB0_167:
	shl.b64 	%rd514, %rd678, 3;
	add.s64 	%rd515, %rd1, %rd514;
	ld.global.u64 	%rd194, [%rd515];
	add.s64 	%rd195, %rd177, 2;
	or.b64  	%rd516, %rd195, %rd315;
	and.b64  	%rd517, %rd516, -4294967296;
	setp.ne.s64 	%p111, %rd517, 0;
	@%p111 bra 	$L__BB0_169;
	cvt.u32.u64 	%r255, %rd315;
	cvt.u32.u64 	%r256, %rd195;
	rem.u32 	%r257, %r256, %r255;
	cvt.u64.u32 	%rd679, %r257;
	bra.uni 	$L__BB0_170;
$L__BB0_169:
	rem.u64 	%rd679, %rd195, %rd315;
$L__BB0_170:
	cvta.to.global.u64 	%rd518, %rd194;
	shl.b64 	%rd519, %rd679, 2;
	add.s64 	%rd520, %rd518, %rd519;
	st.global.f32 	[%rd520], %f1;
	add.s64 	%rd199, %rd172, 3;
	or.b64  	%rd521, %rd199, %rd314;
	and.b64  	%rd522, %rd521, -4294967296;
	setp.ne.s64 	%p112, %rd522, 0;
	@%p112 bra 	$L__BB0_172;
	cvt.u32.u64 	%r258, %rd314;
	cvt.u32.u64 	%r259, %rd199;
	rem.u32 	%r260, %r259, %r258;
	cvt.u64.u32 	%rd680, %r260;
	bra.uni 	$L__BB0_173;
$L__BB0_172:
	rem.u64 	%rd680, %rd199, %rd314;
$L__BB0_173:
	shl.b64 	%rd523, %rd680, 3;
	add.s64 	%rd524, %rd1, %rd523;
	ld.global.u64 	%rd203, [%rd524];
	add.s64 	%rd204, %rd177, 3;
	or.b64  	%rd525, %rd204, %rd315;
	and.b64  	%rd526, %rd525, -4294967296;
	setp.ne.s64 	%p113, %rd526, 0;
	@%p113 bra 	$L__BB0_175;
	cvt.u32.u64 	%r261, %rd315;
	cvt.u32.u64 	%r262, %rd204;
	rem.u32 	%r263, %r262, %r261;
	cvt.u64.u32 	%rd681, %r263;
	bra.uni 	$L__BB0_176;
$L__BB0_175:
	rem.u64 	%rd681, %rd204, %rd315;
$L__BB0_176:
	cvta.to.global.u64 	%rd527, %rd203;
	shl.b64 	%rd528, %rd681, 2;
	add.s64 	%rd529, %rd527, %rd528;
	st.global.f32 	[%rd529], %f1;
	add.s64 	%rd208, %rd172, 4;
	or.b64  	%rd530, %rd208, %rd314;
	and.b64  	%rd531, %rd530, -4294967296;
	setp.ne.s64 	%p114, %rd531, 0;
	@%p114 bra 	$L__BB0_178;
	cvt.u32.u64 	%r264, %rd314;
	cvt.u32.u64 	%r265, %rd208;
	rem.u32 	%r266, %r265, %r264;
	cvt.u64.u32 	%rd682, %r266;
	bra.uni 	$L__BB0_179;
$L__BB0_178:
	rem.u64 	%rd682, %rd208, %rd314;
$L__BB0_179:
	shl.b64 	%rd532, %rd682, 3;
	add.s64 	%rd533, %rd1, %rd532;
	ld.global.u64 	%rd212, [%rd533];
	add.s64 	%rd213, %rd177, 4;
	or.b64  	%rd534, %rd213, %rd315;
	and.b64  	%rd535, %rd534, -4294967296;
	setp.ne.s64 	%p115, %rd535, 0;
	@%p115 bra 	$L__BB0_181;
	cvt.u32.u64 	%r267, %rd315;
	cvt.u32.u64 	%r268, %rd213;
	rem.u32 	%r269, %r268, %r267;
	cvt.u64.u32 	%rd683, %r269;
	bra.uni 	$L__BB0_182;
$L__BB0_181:
	rem.u64 	%rd683, %rd213, %rd315;
$L__BB0_182:
	cvta.to.global.u64 	%rd536, %rd212;
	shl.b64 	%rd537, %rd683, 2;
	add.s64 	%rd538, %rd536, %rd537;
	st.global.f32 	[%rd538], %f1;
	add.s64 	%rd217, %rd172, 5;
	or.b64  	%rd539, %rd217, %rd314;
	and.b64  	%rd540, %rd539, -4294967296;
	setp.ne.s64 	%p116, %rd540, 0;
	@%p116 bra 	$L__BB0_184;
	cvt.u32.u64 	%r270, %rd314;
	cvt.u32.u64 	%r271, %rd217;
	rem.u32 	%r272, %r271, %r270;
	cvt.u64.u32 	%rd684, %r272;
	bra.uni 	$L__BB0_185;
$L__BB0_184:
	rem.u64 	%rd684, %rd217, %rd314;
$L__BB0_185:
	shl.b64 	%rd541, %rd684, 3;
	add.s64 	%rd542, %rd1, %rd541;
	ld.global.u64 	%rd221, [%rd542];
	add.s64 	%rd222, %rd177, 5;
	or.b64  	%rd543, %rd222, %rd315;
	and.b64  	%rd544, %rd543, -4294967296;
	setp.ne.s64 	%p117, %rd544, 0;
	@%p117 bra 	$L__BB0_187;
	cvt.u32.u64 	%r273, %rd315;
	cvt.u32.u64 	%r274, %rd222;
	rem.u32 	%r275, %r274, %r273;
	cvt.u64.u32 	%rd685, %r275;
	bra.uni 	$L__BB0_188;
$L__BB0_187:
	rem.u64 	%rd685, %rd222, %rd315;
$L__BB0_188:
	cvta.to.global.u64 	%rd545, %rd221;
	shl.b64 	%rd546, %rd685, 2;
	add.s64 	%rd547, %rd545, %rd546;
	st.global.f32 	[%rd547], %f1;
	add.s64 	%rd226, %rd172, 6;
	or.b64  	%rd548, %rd226, %rd314;
	and.b64  	%rd549, %rd548, -4294967296;
	setp.ne.s64 	%p118, %rd549, 0;
	@%p118 bra 	$L__BB0_190;
	cvt.u32.u64 	%r276, %rd314;
	cvt.u32.u64 	%r277, %rd226;
	rem.u32 	%r278, %r277, %r276;
	cvt.u64.u32 	%rd686, %r278;
	bra.uni 	$L__BB0_191;
$L__BB0_190:
	rem.u64 	%rd686, %rd226, %rd314;
$L__BB0_191:
	shl.b64 	%rd550, %rd686, 3;
	add.s64 	%rd551, %rd1, %rd550;
	ld.global.u64 	%rd230, [%rd551];
	add.s64 	%rd231, %rd177, 6;
	or.b64  	%rd552, %rd231, %rd315;
	and.b64  	%rd553, %rd552, -4294967296;
	setp.ne.s64 	%p119, %rd553, 0;
	@%p119 bra 	$L__BB0_193;
	cvt.u32.u64 	%r279, %rd315;
	cvt.u32.u64 	%r280, %rd231;
	rem.u32 	%r281, %r280, %r279;
	cvt.u64.u32 	%rd687, %r281;
	bra.uni 	$L__BB0_194;
$L__BB0_193:
	rem.u64 	%rd687, %rd231, %rd315;
$L__BB0_194:
	cvta.to.global.u64 	%rd554, %rd230;
	shl.b64 	%rd555, %rd687, 2;
	add.s64 	%rd556, %rd554, %rd555;
	st.global.f32 	[%rd556], %f1;
	add.s64 	%rd235, %rd172, 7;
	or.b64  	%rd557, %rd235, %rd314;
	and.b64  	%rd558, %rd557, -4294967296;
	setp.ne.s64 	%p120, %rd558, 0;
	@%p120 bra 	$L__BB0_196;
	cvt.u32.u64 	%r282, %rd314;
	cvt.u32.u64 	%r283, %rd235;
	rem.u32 	%r284, %r283, %r282;
	cvt.u64.u32 	%rd688, %r284;
	bra.uni 	$L__BB0_197;
$L__BB0_196:
	rem.u64 	%rd688, %rd235, %rd314;
$L__BB0_197:
	shl.b64 	%rd559, %rd688, 3;
	add.s64 	%rd560, %rd1, %rd559;
	ld.global.u64 	%rd239, [%rd560];
	add.s64 	%rd240, %rd177, 7;
	or.b64  	%rd561, %rd240, %rd315;
	and.b64  	%rd562, %rd561, -4294967296;
	setp.ne.s64 	%p121, %rd562, 0;
	@%p121 bra 	$L__BB0_199;
	cvt.u32.u64 	%r285, %rd315;
	cvt.u32.u64 	%r286, %rd240;
	rem.u32 	%r287, %r286, %r285;
	cvt.u64.u32 	%rd689, %r287;
	bra.uni 	$L__BB0_200;
$L__BB0_199:
	rem.u64 	%rd689, %rd240, %rd315;
$L__BB0_200:
	cvta.to.global.u64 	%rd563, %rd239;
	shl.b64 	%rd564, %rd689, 2;
	add.s64 	%rd565, %rd563, %rd564;
	st.global.f32 	[%rd565], %f1;
	add.s64 	%rd673, %rd673, 8;
	add.s64 	%rd672, %rd672, -8;
	setp.ne.s64 	%p122, %rd672, 0;
	mov.u64 	%rd699, %rd14;
	@%p122 bra 	$L__BB0_10;
$L__BB0_201:
	setp.eq.s64 	%p123, %rd12, 0;
	@%p123 bra 	$L__BB0_251;
	setp.lt.u64 	%p124, %rd12, 4;
	@%p124 bra 	$L__BB0_228;
	add.s64 	%rd247, %rd699, %rd631;
	or.b64  	%rd566, %rd247, %rd314;
	and.b64  	%rd567, %rd566, -4294967296;
	setp.ne.s64 	%p125, %rd567, 0;
	@%p125 bra 	$L__BB0_205;
	cvt.u32.u64 	%r288, %rd314;
	cvt.u32.u64 	%r289, %rd247;
	rem.u32 	%r290, %r289, %r288;
	cvt.u64.u32 	%rd691, %r290;
	bra.uni 	$L__BB0_206;
$L__BB0_205:
	rem.u64 	%rd691, %rd247, %rd314;
$L__BB0_206:
	shl.b64 	%rd568, %rd691, 3;
	add.s64 	%rd569, %rd1, %rd568;
	ld.global.u64 	%rd251, [%rd569];
	add.s64 	%rd252, %rd699, %rd632;
	or.b64  	%rd570, %rd252, %rd315;
	and.b64  	%rd571, %rd570, -4294967296;
	setp.ne.s64 	%p126, %rd571, 0;
	@%p126 bra 	$L__BB0_208;
	cvt.u32.u64 	%r291, %rd315;
	cvt.u32.u64 	%r292, %rd252;
	rem.u32 	%r293, %r292, %r291;
	cvt.u64.u32 	%rd692, %r293;
	bra.uni 	$L__BB0_209;
$L__BB0_208:
	rem.u64 	%rd692, %rd252, %rd315;
$L__BB0_209:
	cvta.to.global.u64 	%rd572, %rd251;
	shl.b64 	%rd573, %rd692, 2;
	add.s64 	%rd574, %rd572, %rd573;
	st.global.f32 	[%rd574], %f1;
	add.s64 	%rd256, %rd247, 1;
	or.b64  	%rd575, %rd256, %rd314;
	and.b64  	%rd576, %rd575, -4294967296;
	setp.ne.s64 	%p127, %rd576, 0;
	@%p127 bra 	$L__BB0_211;
	cvt.u32.u64 	%r294, %rd314;
	cvt.u32.u64 	%r295, %rd256;
	rem.u32 	%r296, %r295, %r294;
	cvt.u64.u32 	%rd693, %r296;
	bra.uni 	$L__BB0_212;
$L__BB0_211:
	rem.u64 	%rd693, %rd256, %rd314;
$L__BB0_212:
	shl.b64 	%rd577, %rd693, 3;
	add.s64 	%rd578, %rd1, %rd577;
	ld.global.u64 	%rd260, [%rd578];
	add.s64 	%rd261, %rd252, 1;
	or.b64  	%rd579, %rd261, %rd315;
	and.b64  	%rd580, %rd579, -4294967296;
	setp.ne.s64 	%p128, %rd580, 0;
	@%p128 bra 	$L__BB0_214;
	cvt.u32.u64 	%r297, %rd315;
	cvt.u32.u64 	%r298, %rd261;
	rem.u32 	%r299, %r298, %r297;
	cvt.u64.u32 	%rd694, %r299;
	bra.uni 	$L__BB0_215;
$L__BB0_214:
	rem.u64 	%rd694, %rd261, %rd315;
$L__BB0_215:
	cvta.to.global.u64 	%rd581, %rd260;
	shl.b64 	%rd582, %rd694, 2;
	add.s64 	%rd583, %rd581, %rd582;
	st.global.f32 	[%rd583], %f1;
	add.s64 	%rd265, %rd247, 2;
	or.b64  	%rd584, %rd265, %rd314;
	and.b64  	%rd585, %rd584, -4294967296;
	setp.ne.s64 	%p129, %rd585, 0;
	@%p129 bra 	$L__BB0_217;
	cvt.u32.u64 	%r300, %rd314;
	cvt.u32.u64 	%r301, %rd265;
	rem.u32 	%r302, %r301, %r300;
	cvt.u64.u32 	%rd695, %r302;
	bra.uni 	$L__BB0_218;
$L__BB0_217:
	rem.u64 	%rd695, %rd265, %rd314;
$L__BB0_218:
	shl.b64 	%rd586, %rd695, 3;
	add.s64 	%rd587, %rd1, %rd586;
	ld.global.u64 	%rd269, [%rd587];
	add.s64 	%rd270, %rd252, 2;
	or.b64  	%rd588, %rd270, %rd315;
	and.b64  	%rd589, %rd588, -4294967296;
	setp.ne.s64 	%p130, %rd589, 0;
	@%p130 bra 	$L__BB0_220;
	cvt.u32.u64 	%r303, %rd315;
	cvt.u32.u64 	%r304, %rd270;
	rem.u32 	%r305, %r304, %r303;
	cvt.u64.u32 	%rd696, %r305;
	bra.uni 	$L__BB0_221;
$L__BB0_220:
	rem.u64 	%rd696, %rd270, %rd315;
$L__BB0_221:
	cvta.to.global.u64 	%rd590, %rd269;
	shl.b64 	%rd591, %rd696, 2;
	add.s64 	%rd592, %rd590, %rd591;
	st.global.f32 	[%rd592], %f1;
	add.s64 	%rd274, %rd247, 3;
	or.b64  	%rd593, %rd274, %rd314;
	and.b64  	%rd594, %rd593, -4294967296;
	setp.ne.s64 	%p131, %rd594, 0;
	@%p131 bra 	$L__BB0_223;
	cvt.u32.u64 	%r306, %rd314;
	cvt.u32.u64 	%r307, %rd274;
	rem.u32 	%r308, %r307, %r306;
	cvt.u64.u32 	%rd697, %r308;
	bra.uni 	$L__BB0_224;
$L__BB0_223:
	rem.u64 	%rd697, %rd274, %rd314;
$L__BB0_224:
	shl.b64 	%rd595, %rd697, 3;
	add.s64 	%rd596, %rd1, %rd595;
	ld.global.u64 	%rd278, [%rd596];
	add.s64 	%rd279, %rd252, 3;
	or.b64  	%rd597, %rd279, %rd315;
	and.b64  	%rd598, %rd597, -4294967296;
	setp.ne.s64 	%p132, %rd598, 0;
	@%p132 bra 	$L__BB0_226;
	cvt.u32.u64 	%r309, %rd315;
	cvt.u32.u64 	%r310, %rd279;
	rem.u32 	%r311, %r310, %r309;
	cvt.u64.u32 	%rd698, %r311;
	bra.uni 	$L__BB0_227;
$L__BB0_226:
	rem.u64 	%rd698, %rd279, %rd315;
$L__BB0_227:
	cvta.to.global.u64 	%rd599, %rd278;
	shl.b64 	%rd600, %rd698, 2;
	add.s64 	%rd601, %rd599, %rd600;
	st.global.f32 	[%rd601], %f1;
	add.s64 	%rd699, %rd699, 4;
$L__BB0_228:
	setp.eq.s64 	%p133, %rd13, 0;
	@%p133 bra 	$L__BB0_251;
	and.b64  	%rd602, %rd314, 3;
	setp.eq.s64 	%p134, %rd602, 1;
	@%p134 bra 	$L__BB0_243;
	add.s64 	%rd285, %rd699, %rd631;
	or.b64  	%rd603, %rd285, %rd314;
	and.b64  	%rd604, %rd603, -4294967296;
	setp.ne.s64 	%p135, %rd604, 0;
	@%p135 bra 	$L__BB0_232;
	cvt.u32.u64 	%r312, %rd314;
	cvt.u32.u64 	%r313, %rd285;
	rem.u32 	%r314, %r313, %r312;
	cvt.u64.u32 	%rd700, %r314;
	bra.uni 	$L__BB0_233;
$L__BB0_232:
	rem.u64 	%rd700, %rd285, %rd314;
$L__BB0_233:
	shl.b64 	%rd605, %rd700, 3;
	add.s64 	%rd606, %rd1, %rd605;
	ld.global.u64 	%rd289, [%rd606];
	add.s64 	%rd290, %rd699, %rd632;
	or.b64  	%rd607, %rd290, %rd315;
	and.b64  	%rd608, %rd607, -4294967296;
	setp.ne.s64 	%p136, %rd608, 0;
	@%p136 bra 	$L__BB0_235;
	cvt.u32.u64 	%r315, %rd315;
	cvt.u32.u64 	%r316, %rd290;
	rem.u32 	%r317, %r316, %r315;
	cvt.u64.u32 	%rd701, %r317;
	bra.uni 	$L__BB0_236;
$L__BB0_235:
	rem.u64 	%rd701, %rd290, %rd315;
$L__BB0_236:
	cvta.to.global.u64 	%rd609, %rd289;
	shl.b64 	%rd610, %rd701, 2;
	add.s64 	%rd611, %rd609, %rd610;
	st.global.f32 	[%rd611], %f1;
	add.s64 	%rd294, %rd285, 1;
	or.b64  	%rd612, %rd294, %rd314;
	and.b64  	%rd613, %rd612, -4294967296;
	setp.ne.s64 	%p137, %rd613, 0;
	@%p137 bra 	$L__BB0_238;
	cvt.u32.u64 	%r318, %rd314;
	cvt.u32.u64 	%r319, %rd294;
	rem.u32 	%r320, %r319, %r318;
	cvt.u64.u32 	%rd702, %r320;
	bra.uni 	$L__BB0_239;
$L__BB0_238:
	rem.u64 	%rd702, %rd294, %rd314;
$L__BB0_239:
	shl.b64 	%rd614, %rd702, 3;
	add.s64 	%rd615, %rd1, %rd614;
	ld.global.u64 	%rd298, [%rd615];
	add.s64 	%rd299, %rd290, 1;
	or.b64  	%rd616, %rd299, %rd315;
	and.b64  	%rd617, %rd616, -4294967296;
	setp.ne.s64 	%p138, %rd617, 0;
	@%p138 bra 	$L__BB0_241;
	cvt.u32.u64 	%r321, %rd315;
	cvt.u32.u64 	%r322, %rd299;
	rem.u32 	%r323, %r322, %r321;
	cvt.u64.u32 	%rd703, %r323;
	bra.uni 	$L__BB0_242;
$L__BB0_241:
	rem.u64 	%rd703, %rd299, %rd315;
$L__BB0_242:
	cvta.to.global.u64 	%rd618, %rd298;
	shl.b64 	%rd619, %rd703, 2;
	add.s64 	%rd620, %rd618, %rd619;
	st.global.f32 	[%rd620], %f1;
	add.s64 	%rd699, %rd699, 2;
$L__BB0_243:
	and.b64  	%rd621, %rd314, 1;
	setp.eq.b64 	%p139, %rd621, 1;
	not.pred 	%p140, %p139;
	@%p140 bra 	$L__BB0_251;
	add.s64 	%rd305, %rd699, %rd631;
	or.b64  	%rd622, %rd305, %rd314;
	and.b64  	%rd623, %rd622, -4294967296;
	setp.ne.s64 	%p141, %rd623, 0;
	@%p141 bra 	$L__BB0_246;
	cvt.u32.u64 	%r324, %rd314;
	cvt.u32.u64 	%r325, %rd305;
	rem.u32 	%r326, %r325, %r324;
	cvt.u64.u32 	%rd705, %r326;
	bra.uni 	$L__BB0_247;
$L__BB0_246:
	rem.u64 	%rd705, %rd305, %rd314;
$L__BB0_247:
	shl.b64 	%rd624, %rd705, 3;
	add.s64 	%rd625, %rd1, %rd624;
	ld.global.u64 	%rd309, [%rd625];
	add.s64 	%rd310, %rd699, %rd632;
	or.b64  	%rd626, %rd310, %rd315;
	and.b64  	%rd627, %rd626, -4294967296;
	setp.ne.s64 	%p142, %rd627, 0;
	@%p142 bra 	$L__BB0_249;
	cvt.u32.u64 	%r327, %rd315;
	cvt.u32.u64 	%r328, %rd310;
	rem.u32 	%r329, %r328, %r327;
	cvt.u64.u32 	%rd706, %r329;
	bra.uni 	$L__BB0_250;
$L__BB0_249:
	rem.u64 	%rd706, %rd310, %rd315;
$L__BB0_250:
	cvta.to.global.u64 	%rd628, %rd309;
	shl.b64 	%rd629, %rd706, 2;
	add.s64 	%rd630, %rd628, %rd629;
	st.global.f32 	[%rd630], %f1;
$L__BB0_251:
	ret;

}


// ===== COMPILED SASS (sm_100) =====

	.target	sm_100

	.elftype	@"ET_EXEC"


//--------------------- .note.nv.tkinfo           --------------------------
	.section	.note.nv.tkinfo,"",@"SHT_NOTE"
	.sectionflags	@"SHF_NOTE_NV_TKINFO"
	.tkinfo
        /*0018*/ 	.word	0x00000002
        /*0030*/ 	.string	""
        /*0030*/ 	.string	"ptxas"
        /*0030*/ 	.string	"Cuda compilation tools, release 13.0, V13.0.88"
        /*0030*/ 	.string	"Build cuda_13.0.r13.0/compiler.36424714_0"
        /*0030*/ 	.string	"-arch sm_100 -m 64 "



//--------------------- .note.nv.cuinfo           --------------------------
	.section	.note.nv.cuinfo,"",@"SHT_NOTE"
	.sectionflags	@"SHF_NOTE_NV_CUINFO"
        /*0018*/ 	.short	0x0002
        /*001a*/ 	.short	0x0064
        /*001c*/ 	.short	0x0082
	.zero		2


//--------------------- .nv.info                  --------------------------
	.section	.nv.info,"",@"SHT_CUDA_INFO"
	.align	4


	//----- nvinfo : EIATTR_REGCOUNT
	.align		4
        /*0000*/ 	.byte	0x04, 0x2f
        /*0002*/ 	.short	(.L_2 - .L_1)
	.align		4
.L_1:
        /*0004*/ 	.word	index@(_Z18gpu_torture_kernelPPfmm)
        /*0008*/ 	.word	0x0000001e


	//----- nvinfo : EIATTR_FRAME_SIZE
	.align		4
.L_2:
        /*000c*/ 	.byte	0x04, 0x11
        /*000e*/ 	.short	(.L_4 - .L_3)
	.align		4
.L_3:
        /*0010*/ 	.word	index@($__internal_2_$__cuda_sm20_sqrt_rn_f32_slowpath)
        /*0014*/ 	.word	0x00000020


	//----- nvinfo : EIATTR_FRAME_SIZE
	.align		4
.L_4:
        /*0018*/ 	.byte	0x04, 0x11
        /*001a*/ 	.short	(.L_6 - .L_5)
	.align		4
.L_5:
        /*001c*/ 	.word	index@($__internal_1_$__cuda_sm20_rem_u64)
        /*0020*/ 	.word	0x00000020


	//----- nvinfo : EIATTR_FRAME_SIZE
	.align		4
.L_6:
        /*0024*/ 	.byte	0x04, 0x11
        /*0026*/ 	.short	(.L_8 - .L_7)
	.align		4
.L_7:
        /*0028*/ 	.word	index@($__internal_0_$__cuda_sm20_div_u64)
        /*002c*/ 	.word	0x00000020


	//----- nvinfo : EIATTR_FRAME_SIZE
	.align		4
.L_8:
        /*0030*/ 	.byte	0x04, 0x11
        /*0032*/ 	.short	(.L_10 - .L_9)
	.align		4
.L_9:
        /*0034*/ 	.word	index@(_Z18gpu_torture_kernelPPfmm)
        /*0038*/ 	.word	0x00000020


	//----- nvinfo : EIATTR_MIN_STACK_SIZE
	.align		4
.L_10:
        /*003c*/ 	.byte	0x04, 0x12
        /*003e*/ 	.short	(.L_12 - .L_11)
	.align		4
.L_11:
        /*0040*/ 	.word	index@(_Z18gpu_torture_kernelPPfmm)
        /*0044*/ 	.word	0x00000020
.L_12:


//--------------------- .nv.compat                --------------------------
	.section	.nv.compat,"",@"SHT_CUDA_COMPAT_INFO"
	.align	4
        /*0000*/ 	.byte	0x02, 0x09, 0x00, 0x00, 0x02, 0x02, 0x01, 0x00, 0x02, 0x05, 0x05, 0x00, 0x03, 0x07, 0x01, 0x01
        /*0010*/ 	.byte	0x02, 0x03, 0x00, 0x00, 0x02, 0x06, 0x01, 0x00, 0x04, 0x0b, 0x08, 0x00, 0x01, 0x00, 0x00, 0x00
        /*0020*/ 	.byte	0x00, 0x00, 0x00, 0x00


//--------------------- .nv.info._Z18gpu_torture_kernelPPfmm --------------------------
	.section	.nv.info._Z18gpu_torture_kernelPPfmm,"",@"SHT_CUDA_INFO"
	.sectionflags	@""
	.align	4


	//----- nvinfo : EIATTR_CUDA_API_VERSION
	.align		4
        /*0000*/ 	.byte	0x04, 0x37
        /*0002*/ 	.short	(.L_14 - .L_13)
.L_13:
        /*0004*/ 	.word	0x00000082


	//----- nvinfo : EIATTR_KPARAM_INFO
	.align		4
.L_14:
        /*0008*/ 	.byte	0x04, 0x17
        /*000a*/ 	.short	(.L_16 - .L_15)
.L_15:
        /*000c*/ 	.word	0x00000000
        /*0010*/ 	.short	0x0002
        /*0012*/ 	.short	0x0010
        /*0014*/ 	.byte	0x00, 0xf0, 0x21, 0x00


	//----- nvinfo : EIATTR_KPARAM_INFO
	.align		4
.L_16:
        /*0018*/ 	.byte	0x04, 0x17
        /*001a*/ 	.short	(.L_18 - .L_17)
.L_17:
        /*001c*/ 	.word	0x00000000
        /*0020*/ 	.short	0x0001
        /*0022*/ 	.short	0x0008
        /*0024*/ 	.byte	0x00, 0xf0, 0x21, 0x00


	//----- nvinfo : EIATTR_KPARAM_INFO
	.align		4
.L_18:
        /*0028*/ 	.byte	0x04, 0x17
        /*002a*/ 	.short	(.L_20 - .L_19)
.L_19:
        /*002c*/ 	.word	0x00000000
        /*0030*/ 	.short	0x0000
        /*0032*/ 	.short	0x0000
        /*0034*/ 	.byte	0x00, 0xf5, 0x21, 0x00


	//----- nvinfo : EIATTR_SPARSE_MMA_MASK
	.align		4
.L_20:
        /*0038*/ 	.byte	0x03, 0x50
        /*003a*/ 	.short	0x0000


	//----- nvinfo : EIATTR_MAXREG_COUNT
	.align		4
        /*003c*/ 	.byte	0x03, 0x1b
        /*003e*/ 	.short	0x00ff


	//----- nvinfo : EIATTR_MERCURY_ISA_VERSION
	.align		4
        /*0040*/ 	.byte	0x03, 0x5f
        /*0042*/ 	.short	0x0101


	//----- nvinfo : EIATTR_VRC_CTA_INIT_COUNT
	.align		4
        /*0044*/ 	.byte	0x02, 0x4a
	.zero		1
	.zero		1


	//----- nvinfo : EIATTR_EXIT_INSTR_OFFSETS
	.align		4
        /*0048*/ 	.byte	0x04, 0x1c
        /*004a*/ 	.short	(.L_22 - .L_21)


	//   ....[0]....
.L_21:
        /*004c*/ 	.word	0x000000f0


	//   ....[1]....
        /*0050*/ 	.word	0x00006b40


	//   ....[2]....
        /*0054*/ 	.word	0x00009150


	//   ....[3]....
        /*0058*/ 	.word	0x0000a530


	//   ....[4]....
        /*005c*/ 	.word	0x0000afa0


	//   ....[5]....
        /*0060*/ 	.word	0x0000b460


	//----- nvinfo : EIATTR_CRS_STACK_SIZE
	.align		4
.L_22:
        /*0064*/ 	.byte	0x04, 0x1e
        /*0066*/ 	.short	(.L_24 - .L_23)
.L_23:
        /*0068*/ 	.word	0x00000000


	//----- nvinfo : EIATTR_CBANK_PARAM_SIZE
	.align		4
.L_24:
        /*006c*/ 	.byte	0x03, 0x19
        /*006e*/ 	.short	0x0018


	//----- nvinfo : EIATTR_PARAM_CBANK
	.align		4
        /*0070*/ 	.byte	0x04, 0x0a
        /*0072*/ 	.short	(.L_26 - .L_25)
	.align		4
.L_25:
        /*0074*/ 	.word	index@(.nv.constant0._Z18gpu_torture_kernelPPfmm)
        /*0078*/ 	.short	0x0380
        /*007a*/ 	.short	0x0018


	//----- nvinfo : EIATTR_SW_WAR
	.align		4
.L_26:
        /*007c*/ 	.byte	0x04, 0x36
        /*007e*/ 	.short	(.L_28 - .L_27)
.L_27:
        /*0080*/ 	.word	0x00000008
.L_28:


//--------------------- .nv.callgraph             --------------------------
	.section	.nv.callgraph,"",@"SHT_CUDA_CALLGRAPH"
	.align	4
	.sectionentsize	8
	.align		4
        /*0000*/ 	.word	0x00000000
	.align		4
        /*0004*/ 	.word	0xffffffff
	.align		4
        /*0008*/ 	.word	0x00000000
	.align		4
        /*000c*/ 	.word	0xfffffffe
	.align		4
        /*0010*/ 	.word	0x00000000
	.align		4
        /*0014*/ 	.word	0xfffffffd
	.align		4
        /*0018*/ 	.word	0x00000000
	.align		4
        /*001c*/ 	.word	0xfffffffc


//--------------------- .nv.constant4             --------------------------
	.section	.nv.constant4,"a",@progbits
	.align	8
	.align		8
.nv.constant4:
        /*0000*/ 	.dword	__cudart_i2opi_f


//--------------------- .text._Z18gpu_torture_kernelPPfmm --------------------------
	.section	.text._Z18gpu_torture_kernelPPfmm,"ax",@progbits
	.align	128
        .global         _Z18gpu_torture_kernelPPfmm
        .type           _Z18gpu_torture_kernelPPfmm,@function
        .size           _Z18gpu_torture_kernelPPfmm,(.L_x_218 - _Z18gpu_torture_kernelPPfmm)
        .other          _Z18gpu_torture_kernelPPfmm,@"STO_CUDA_ENTRY STV_DEFAULT"
_Z18gpu_torture_kernelPPfmm:
.text._Z18gpu_torture_kernelPPfmm:
[----:B------:R-:W0:Y:S01]  /*0000*/  LDC R1, c[0x0][0x37c] ;  /* 0x0000df00ff017b82 */ /* 0x000e220000000800 */
[----:B------:R-:W1:Y:S01]  /*0010*/  S2R R7, SR_TID.X ;  /* 0x0000000000077919 */ /* 0x000e620000002100 */
[----:B------:R-:W2:Y:S06]  /*0020*/  LDCU.64 UR10, c[0x0][0x390] ;  /* 0x00007200ff0a77ac */ /* 0x000eac0008000a00 */
[----:B------:R-:W1:Y:S01]  /*0030*/  S2UR UR7, SR_CTAID.X ;  /* 0x00000000000779c3 */ /* 0x000e620000002500 */
[----:B0-----:R-:W-:Y:S01]  /*0040*/  VIADD R1, R1, 0xffffffe0 ;  /* 0xffffffe001017836 */ /* 0x001fe20000000000 */
[----:B------:R-:W2:Y:S06]  /*0050*/  LDCU.64 UR8, c[0x0][0x388] ;  /* 0x00007100ff0877ac */ /* 0x000eac0008000a00 */
[----:B------:R-:W1:Y:S01]  /*0060*/  LDC R6, c[0x0][0x360] ;  /* 0x0000d800ff067b82 */ /* 0x000e620000000800 */
[----:B--2---:R-:W-:-:S02]  /*0070*/  UIMAD UR6, UR11, UR8, URZ ;  /* 0x000000080b0672a4 */ /* 0x004fc4000f8e02ff */
[----:B------:R-:W-:Y:S02]  /*0080*/  UIMAD.WIDE.U32 UR4, UR10, UR8, URZ ;  /* 0x000000080a0472a5 */ /* 0x000fe4000f8e00ff */
[----:B------:R-:W-:-:S04]  /*0090*/  UIMAD UR6, UR10, UR9, UR6 ;  /* 0x000000090a0672a4 */ /* 0x000fc8000f8e0206 */
[----:B------:R-:W-:Y:S01]  /*00a0*/  UIADD3 UR5, UPT, UPT, UR5, UR6, URZ ;  /* 0x0000000605057290 */ /* 0x000fe2000fffe0ff */
[----:B-1----:R-:W-:-:S05]  /*00b0*/  IMAD R6, R6, UR7, R7 ;  /* 0x0000000706067c24 */ /* 0x002fca000f8e0207 */
[----:B------:R-:W-:Y:S01]  /*00c0*/  IMAD.U32 R0, RZ, RZ, UR5 ;  /* 0x00000005ff007e24 */ /* 0x000fe2000f8e00ff */
[----:B------:R-:W-:-:S04]  /*00d0*/  ISETP.LT.U32.AND P0, PT, R6, UR4, PT ;  /* 0x0000000406007c0c */ /* 0x000fc8000bf01070 */
[----:B------:R-:W-:-:S13]  /*00e0*/  ISETP.GT.U32.AND.EX P0, PT, R0, RZ, PT, P0 ;  /* 0x000000ff0000720c */ /* 0x000fda0003f04100 */
[----:B------:R-:W-:Y:S05]  /*00f0*/  @!P0 EXIT ;  /* 0x000000000000894d */ /* 0x000fea0003800000 */
[----:B------:R-:W-:-:S09]  /*0100*/  UISETP.NE.U32.AND UP0, UPT, UR11, URZ, UPT ;  /* 0x000000ff0b00728c */ /* 0x000fd2000bf05070 */
[----:B------:R-:W-:Y:S05]  /*0110*/  BRA.U UP0, `(.L_x_0) ;  /* 0x00000001005c7547 */ /* 0x000fea000b800000 */
[----:B------:R-:W0:Y:S01]  /*0120*/  I2F.U32.RP R0, UR10 ;  /* 0x0000000a00007d06 */ /* 0x000e220008209000 */
[----:B------:R-:W-:Y:S01]  /*0130*/  ISETP.NE.U32.AND P2, PT, RZ, UR10, PT ;  /* 0x0000000aff007c0c */ /* 0x000fe2000bf45070 */
[----:B------:R-:W-:Y:S02]  /*0140*/  HFMA2 R13, -RZ, RZ, 0, 0 ;  /* 0x00000000ff0d7431 */ /* 0x000fe400000001ff */
[----:B------:R-:W-:-:S04]  /*0150*/  IMAD.MOV.U32 R7, RZ, RZ, RZ ;  /* 0x000000ffff077224 */ /* 0x000fc800078e00ff */
[----:B0-----:R-:W0:Y:S02]  /*0160*/  MUFU.RCP R0, R0 ;  /* 0x0000000000007308 */ /* 0x001e240000001000 */
[----:B0-----:R-:W-:-:S06]  /*0170*/  VIADD R2, R0, 0xffffffe ;  /* 0x0ffffffe00027836 */ /* 0x001fcc0000000000 */
[----:B------:R0:W1:Y:S02]  /*0180*/  F2I.FTZ.U32.TRUNC.NTZ R3, R2 ;  /* 0x0000000200037305 */ /* 0x000064000021f000 */
[----:B0-----:R-:W-:Y:S01]  /*0190*/  IMAD.MOV.U32 R2, RZ, RZ, RZ ;  /* 0x000000ffff027224 */ /* 0x001fe200078e00ff */
[----:B-1----:R-:W-:-:S05]  /*01a0*/  IADD3 R5, PT, PT, RZ, -R3, RZ ;  /* 0x80000003ff057210 */ /* 0x002fca0007ffe0ff */
[----:B------:R-:W-:-:S04]  /*01b0*/  IMAD R5, R5, UR10, RZ ;  /* 0x0000000a05057c24 */ /* 0x000fc8000f8e02ff */
[----:B------:R-:W-:-:S06]  /*01c0*/  IMAD.HI.U32 R3, R3, R5, R2 ;  /* 0x0000000503037227 */ /* 0x000fcc00078e0002 */
[----:B------:R-:W-:-:S04]  /*01d0*/  IMAD.HI.U32 R12, R3, R6, RZ ;  /* 0x00000006030c7227 */ /* 0x000fc800078e00ff */
[----:B------:R-:W-:-:S04]  /*01e0*/  IMAD.MOV R3, RZ, RZ, -R12 ;  /* 0x000000ffff037224 */ /* 0x000fc800078e0a0c */
[----:B------:R-:W-:-:S05]  /*01f0*/  IMAD R3, R3, UR10, R6 ;  /* 0x0000000a03037c24 */ /* 0x000fca000f8e0206 */
[----:B------:R-:W-:-:S13]  /*0200*/  ISETP.GE.U32.AND P0, PT, R3, UR10, PT ;  /* 0x0000000a03007c0c */ /* 0x000fda000bf06070 */
[----:B------:R-:W-:Y:S01]  /*0210*/  @P0 VIADD R3, R3, -UR10 ;  /* 0x8000000a03030c36 */ /* 0x000fe20008000000 */
[----:B------:R-:W-:-:S04]  /*0220*/  @P0 IADD3 R12, PT, PT, R12, 0x1, RZ ;  /* 0x000000010c0c0810 */ /* 0x000fc80007ffe0ff */
[----:B------:R-:W-:-:S13]  /*0230*/  ISETP.GE.U32.AND P1, PT, R3, UR10, PT ;  /* 0x0000000a03007c0c */ /* 0x000fda000bf26070 */
[----:B------:R-:W-:Y:S01]  /*0240*/  @P1 VIADD R12, R12, 0x1 ;  /* 0x000000010c0c1836 */ /* 0x000fe20000000000 */
[----:B------:R-:W-:-:S05]  /*0250*/  @!P2 LOP3.LUT R12, RZ, UR10, RZ, 0x33, !PT ;  /* 0x0000000aff0cac12 */ /* 0x000fca000f8e33ff */
[----:B------:R-:W-:-:S04]  /*0260*/  IMAD.MOV R3, RZ, RZ, -R12 ;  /* 0x000000ffff037224 */ /* 0x000fc800078e0a0c */
[----:B------:R-:W-:Y:S01]  /*0270*/  IMAD R6, R3, UR10, R6 ;  /* 0x0000000a03067c24 */ /* 0x000fe2000f8e0206 */
[----:B------:R-:W-:Y:S06]  /*0280*/  BRA `(.L_x_1) ;  /* 0x0000000000287947 */ /* 0x000fec0003800000 */
.L_x_0:
[----:B------:R-:W-:-:S07]  /*0290*/  MOV R0, 0x2b0 ;  /* 0x000002b000007802 */ /* 0x000fce0000000f00 */
[----:B------:R-:W-:Y:S05]  /*02a0*/  CALL.REL.NOINC `($__internal_0_$__cuda_sm20_div_u64) ;  /* 0x000000b000707944 */ /* 0x000fea0003c00000 */
[----:B------:R-:W0:Y:S01]  /*02b0*/  LDCU.64 UR4, c[0x0][0x390] ;  /* 0x00007200ff0477ac */ /* 0x000e220008000a00 */
[----:B------:R-:W-:Y:S01]  /*02c0*/  IADD3 R3, P0, PT, RZ, -R12, RZ ;  /* 0x8000000cff037210 */ /* 0x000fe20007f1e0ff */
[----:B------:R-:W-:-:S04]  /*02d0*/  IMAD.MOV.U32 R7, RZ, RZ, RZ ;  /* 0x000000ffff077224 */ /* 0x000fc800078e00ff */
[----:B------:R-:W-:-:S04]  /*02e0*/  IMAD.X R0, RZ, RZ, ~R13, P0 ;  /* 0x000000ffff007224 */ /* 0x000fc800000e0e0d */
[----:B0-----:R-:W-:Y:S02]  /*02f0*/  IMAD R0, R0, UR4, RZ ;  /* 0x0000000400007c24 */ /* 0x001fe4000f8e02ff */
[----:B------:R-:W-:-:S04]  /*0300*/  IMAD.WIDE.U32 R6, R3, UR4, R6 ;  /* 0x0000000403067c25 */ /* 0x000fc8000f8e0006 */
[----:B------:R-:W-:-:S04]  /*0310*/  IMAD R3, R3, UR5, R0 ;  /* 0x0000000503037c24 */ /* 0x000fc8000f8e0200 */
[----:B------:R-:W-:-:S07]  /*0320*/  IMAD.IADD R7, R7, 0x1, R3 ;  /* 0x0000000107077824 */ /* 0x000fce00078e0203 */
.L_x_1:
[----:B------:R-:W0:Y:S01]  /*0330*/  LDCU UR7, c[0x0][0x388] ;  /* 0x00007100ff0777ac */ /* 0x000e220008000800 */
[----:B------:R-:W-:Y:S01]  /*0340*/  MOV R10, 0x3f800000 ;  /* 0x3f800000000a7802 */ /* 0x000fe20000000f00 */
[----:B------:R-:W-:Y:S02]  /*0350*/  IMAD.MOV.U32 R9, RZ, RZ, 0x40000000 ;  /* 0x40000000ff097424 */ /* 0x000fe400078e00ff */
[----:B------:R-:W-:Y:S01]  /*0360*/  IMAD.MOV.U32 R5, RZ, RZ, 0x40400000 ;  /* 0x40400000ff057424 */ /* 0x000fe200078e00ff */
[----:B------:R-:W1:Y:S01]  /*0370*/  LDCU.64 UR12, c[0x0][0x358] ;  /* 0x00006b00ff0c77ac */ /* 0x000e620008000a00 */
[----:B------:R-:W-:Y:S01]  /*0380*/  UMOV UR4, URZ ;  /* 0x000000ff00047c82 */ /* 0x000fe20008000000 */
[----:B0-----:R-:W-:Y:S02]  /*0390*/  ULOP3.LUT UR14, UR7, 0x7, URZ, 0xc0, !UPT ;  /* 0x00000007070e7892 */ /* 0x001fe4000f8ec0ff */
[----:B------:R-:W-:Y:S02]  /*03a0*/  ULOP3.LUT UR15, UR7, 0x3, URZ, 0xc0, !UPT ;  /* 0x00000003070f7892 */ /* 0x000fe4000f8ec0ff */
[----:B------:R-:W-:-:S12]  /*03b0*/  ULOP3.LUT UR7, UR7, 0xfffffff8, URZ, 0xc0, !UPT ;  /* 0xfffffff807077892 */ /* 0x000fd8000f8ec0ff */
.L_x_119:
[C---:B------:R-:W-:Y:S01]  /*03c0*/  FMUL R0, R10.reuse, 0.63661974668502807617 ;  /* 0x3f22f9830a007820 */ /* 0x040fe20000400000 */
[----:B------:R-:W-:Y:S01]  /*03d0*/  FSETP.GE.AND P0, PT, |R10|, 105615, PT ;  /* 0x47ce47800a00780b */ /* 0x000fe20003f06200 */
[----:B------:R-:W-:Y:S01]  /*03e0*/  UIADD3 UR4, UPT, UPT, UR4, 0x1, URZ ;  /* 0x0000000104047890 */ /* 0x000fe2000fffe0ff */
[----:B------:R-:W-:Y:S03]  /*03f0*/  BSSY.RECONVERGENT B0, `(.L_x_2) ;  /* 0x000003f000007945 */ /* 0x000fe60003800200 */
[----:B0-----:R-:W0:Y:S01]  /*0400*/  F2I.NTZ R0, R0 ;  /* 0x0000000000007305 */ /* 0x001e220000203100 */
[----:B------:R-:W-:Y:S01]  /*0410*/  UISETP.NE.AND UP1, UPT, UR4, 0xf4240, UPT ;  /* 0x000f42400400788c */ /* 0x000fe2000bf25270 */
[----:B0-----:R-:W-:-:S05]  /*0420*/  I2FP.F32.S32 R3, R0 ;  /* 0x0000000000037245 */ /* 0x001fca0000201400 */
[----:B------:R-:W-:-:S04]  /*0430*/  FFMA R2, R3, -1.5707962512969970703, R10 ;  /* 0xbfc90fda03027823 */ /* 0x000fc8000000000a */
[----:B------:R-:W-:-:S04]  /*0440*/  FFMA R2, R3, -7.5497894158615963534e-08, R2 ;  /* 0xb3a2216803027823 */ /* 0x000fc80000000002 */
[----:B------:R-:W-:Y:S01]  /*0450*/  FFMA R4, R3, -5.3903029534742383927e-15, R2 ;  /* 0xa7c234c503047823 */ /* 0x000fe20000000002 */
[----:B------:R-:W-:Y:S06]  /*0460*/  @!P0 BRA `(.L_x_3) ;  /* 0x0000000000dc8947 */ /* 0x000fec0003800000 */
[----:B------:R-:W-:-:S13]  /*0470*/  FSETP.NEU.AND P0, PT, |R10|, +INF , PT ;  /* 0x7f8000000a00780b */ /* 0x000fda0003f0d200 */
[----:B------:R-:W-:Y:S01]  /*0480*/  @!P0 FMUL R4, RZ, R10 ;  /* 0x0000000aff048220 */ /* 0x000fe20000400000 */
[----:B------:R-:W-:Y:S01]  /*0490*/  @!P0 IMAD.MOV.U32 R0, RZ, RZ, RZ ;  /* 0x000000ffff008224 */ /* 0x000fe200078e00ff */
[----:B------:R-:W-:Y:S06]  /*04a0*/  @!P0 BRA `(.L_x_3) ;  /* 0x0000000000cc8947 */ /* 0x000fec0003800000 */
[----:B------:R-:W-:Y:S01]  /*04b0*/  SHF.L.U32 R2, R10, 0x8, RZ ;  /* 0x000000080a027819 */ /* 0x000fe200000006ff */
[----:B------:R-:W-:Y:S01]  /*04c0*/  IMAD.MOV.U32 R4, RZ, RZ, RZ ;  /* 0x000000ffff047224 */ /* 0x000fe200078e00ff */
[----:B------:R-:W0:Y:S01]  /*04d0*/  LDCU.64 UR8, c[0x4][URZ] ;  /* 0x01000000ff0877ac */ /* 0x000e220008000a00 */
[----:B------:R-:W-:Y:S01]  /*04e0*/  IMAD.MOV.U32 R0, RZ, RZ, R1 ;  /* 0x000000ffff007224 */ /* 0x000fe200078e0001 */
[----:B------:R-:W-:Y:S01]  /*04f0*/  LOP3.LUT R17, R2, 0x80000000, RZ, 0xfc, !PT ;  /* 0x8000000002117812 */ /* 0x000fe200078efcff */
[----:B------:R-:W-:Y:S01]  /*0500*/  UMOV UR6, URZ ;  /* 0x000000ff00067c82 */ /* 0x000fe20008000000 */
[----:B------:R-:W-:-:S05]  /*0510*/  UMOV UR5, URZ ;  /* 0x000000ff00057c82 */ /* 0x000fca0008000000 */
.L_x_4:
[----:B0-----:R-:W-:Y:S01]  /*0520*/  IMAD.U32 R14, RZ, RZ, UR8 ;  /* 0x00000008ff0e7e24 */ /* 0x001fe2000f8e00ff */
[----:B------:R-:W-:-:S05]  /*0530*/  MOV R15, UR9 ;  /* 0x00000009000f7c02 */ /* 0x000fca0008000f00 */
[----:B-1----:R-:W2:Y:S01]  /*0540*/  LDG.E.CONSTANT R2, desc[UR12][R14.64] ;  /* 0x0000000c0e027981 */ /* 0x002ea2000c1e9900 */
[----:B------:R-:W-:Y:S02]  /*0550*/  UIADD3 UR8, UP0, UPT, UR8, 0x4, URZ ;  /* 0x0000000408087890 */ /* 0x000fe4000ff1e0ff */
[----:B------:R-:W-:Y:S02]  /*0560*/  UIADD3 UR5, UPT, UPT, UR5, 0x1, URZ ;  /* 0x0000000105057890 */ /* 0x000fe4000fffe0ff */
[----:B------:R-:W-:Y:S02]  /*0570*/  UIADD3.X UR9, UPT, UPT, URZ, UR9, URZ, UP0, !UPT ;  /* 0x00000009ff097290 */ /* 0x000fe400087fe4ff */
[----:B------:R-:W-:Y:S01]  /*0580*/  UISETP.NE.AND UP0, UPT, UR5, 0x6, UPT ;  /* 0x000000060500788c */ /* 0x000fe2000bf05270 */
[----:B--2---:R-:W-:-:S03]  /*0590*/  IMAD.WIDE.U32 R2, R2, R17, RZ ;  /* 0x0000001102027225 */ /* 0x004fc600078e00ff */
[----:B------:R-:W-:-:S04]  /*05a0*/  IADD3 R11, P0, PT, R2, R4, RZ ;  /* 0x00000004020b7210 */ /* 0x000fc80007f1e0ff */
[----:B------:R-:W-:Y:S01]  /*05b0*/  IADD3.X R4, PT, PT, R3, UR6, RZ, P0, !PT ;  /* 0x0000000603047c10 */ /* 0x000fe200087fe4ff */
[----:B------:R0:W-:Y:S02]  /*05c0*/  STL [R0], R11 ;  /* 0x0000000b00007387 */ /* 0x0001e40000100800 */
[----:B0-----:R-:W-:Y:S01]  /*05d0*/  VIADD R0, R0, 0x4 ;  /* 0x0000000400007836 */ /* 0x001fe20000000000 */
[----:B------:R-:W-:Y:S06]  /*05e0*/  BRA.U UP0, `(.L_x_4) ;  /* 0xfffffffd00cc7547 */ /* 0x000fec000b83ffff */
[----:B------:R-:W-:Y:S01]  /*05f0*/  SHF.R.U32.HI R8, RZ, 0x17, R10 ;  /* 0x00000017ff087819 */ /* 0x000fe2000001160a */
[----:B------:R0:W-:Y:S03]  /*0600*/  STL [R1+0x18], R4 ;  /* 0x0000180401007387 */ /* 0x0001e60000100800 */
[C---:B------:R-:W-:Y:S02]  /*0610*/  LOP3.LUT R0, R8.reuse, 0xe0, RZ, 0xc0, !PT ;  /* 0x000000e008007812 */ /* 0x040fe400078ec0ff */
[----:B------:R-:W-:-:S03]  /*0620*/  LOP3.LUT P0, RZ, R8, 0x1f, RZ, 0xc0, !PT ;  /* 0x0000001f08ff7812 */ /* 0x000fc6000780c0ff */
[----:B------:R-:W-:-:S05]  /*0630*/  VIADD R0, R0, 0xffffff80 ;  /* 0xffffff8000007836 */ /* 0x000fca0000000000 */
[----:B------:R-:W-:-:S05]  /*0640*/  SHF.R.U32.HI R0, RZ, 0x5, R0 ;  /* 0x00000005ff007819 */ /* 0x000fca0000011600 */
[----:B------:R-:W-:-:S05]  /*0650*/  IMAD R16, R0, -0x4, R1 ;  /* 0xfffffffc00107824 */ /* 0x000fca00078e0201 */
[----:B------:R-:W2:Y:S04]  /*0660*/  LDL R0, [R16+0x18] ;  /* 0x0000180010007983 */ /* 0x000ea80000100800 */
[----:B------:R-:W2:Y:S04]  /*0670*/  LDL R3, [R16+0x14] ;  /* 0x0000140010037983 */ /* 0x000ea80000100800 */
[----:B------:R-:W3:Y:S01]  /*0680*/  @P0 LDL R2, [R16+0x10] ;  /* 0x0000100010020983 */ /* 0x000ee20000100800 */
[----:B------:R-:W-:Y:S01]  /*0690*/  LOP3.LUT R8, R8, 0x1f, RZ, 0xc0, !PT ;  /* 0x0000001f08087812 */ /* 0x000fe200078ec0ff */
[----:B------:R-:W-:Y:S01]  /*06a0*/  UMOV UR8, 0x54442d19 ;  /* 0x54442d1900087882 */ /* 0x000fe20000000000 */
[----:B------:R-:W-:-:S02]  /*06b0*/  UMOV UR9, 0x3bf921fb ;  /* 0x3bf921fb00097882 */ /* 0x000fc40000000000 */
[-C--:B--2---:R-:W-:Y:S02]  /*06c0*/  @P0 SHF.L.W.U32.HI R0, R3, R8.reuse, R0 ;  /* 0x0000000803000219 */ /* 0x084fe40000010e00 */
[----:B---3--:R-:W-:Y:S02]  /*06d0*/  @P0 SHF.L.W.U32.HI R3, R2, R8, R3 ;  /* 0x0000000802030219 */ /* 0x008fe40000010e03 */
[----:B------:R-:W-:Y:S02]  /*06e0*/  ISETP.GE.AND P0, PT, R10, RZ, PT ;  /* 0x000000ff0a00720c */ /* 0x000fe40003f06270 */
[C-C-:B------:R-:W-:Y:S01]  /*06f0*/  SHF.L.W.U32.HI R11, R3.reuse, 0x2, R0.reuse ;  /* 0x00000002030b7819 */ /* 0x140fe20000010e00 */
[----:B------:R-:W-:Y:S01]  /*0700*/  IMAD.SHL.U32 R3, R3, 0x4, RZ ;  /* 0x0000000403037824 */ /* 0x000fe200078e00ff */
[----:B------:R-:W-:Y:S02]  /*0710*/  SHF.R.U32.HI R0, RZ, 0x1e, R0 ;  /* 0x0000001eff007819 */ /* 0x000fe40000011600 */
[----:B------:R-:W-:-:S02]  /*0720*/  SHF.R.S32.HI R2, RZ, 0x1f, R11 ;  /* 0x0000001fff027819 */ /* 0x000fc4000001140b */
[C---:B------:R-:W-:Y:S02]  /*0730*/  LEA.HI R0, R11.reuse, R0, RZ, 0x1 ;  /* 0x000000000b007211 */ /* 0x040fe400078f08ff */
[C---:B------:R-:W-:Y:S02]  /*0740*/  LOP3.LUT R14, R2.reuse, R3, RZ, 0x3c, !PT ;  /* 0x00000003020e7212 */ /* 0x040fe400078e3cff */
[----:B------:R-:W-:Y:S02]  /*0750*/  LOP3.LUT R15, R2, R11, RZ, 0x3c, !PT ;  /* 0x0000000b020f7212 */ /* 0x000fe400078e3cff */
[----:B------:R-:W-:Y:S02]  /*0760*/  LOP3.LUT R10, R11, R10, RZ, 0x3c, !PT ;  /* 0x0000000a0b0a7212 */ /* 0x000fe400078e3cff */
[----:B0-----:R-:W-:Y:S02]  /*0770*/  IADD3 R4, PT, PT, -R0, RZ, RZ ;  /* 0x000000ff00047210 */ /* 0x001fe40007ffe1ff */
[----:B------:R-:W0:Y:S01]  /*0780*/  I2F.F64.S64 R14, R14 ;  /* 0x0000000e000e7312 */ /* 0x000e220000301c00 */
[----:B------:R-:W-:-:S02]  /*0790*/  ISETP.GE.AND P1, PT, R10, RZ, PT ;  /* 0x000000ff0a00720c */ /* 0x000fc40003f26270 */
[----:B------:R-:W-:Y:S01]  /*07a0*/  @!P0 IMAD.MOV.U32 R0, RZ, RZ, R4 ;  /* 0x000000ffff008224 */ /* 0x000fe200078e0004 */
[----:B0-----:R-:W-:-:S10]  /*07b0*/  DMUL R2, R14, UR8 ;  /* 0x000000080e027c28 */ /* 0x001fd40008000000 */
[----:B------:R-:W0:Y:S02]  /*07c0*/  F2F.F32.F64 R2, R2 ;  /* 0x0000000200027310 */ /* 0x000e240000301000 */
[----:B0-----:R-:W-:-:S07]  /*07d0*/  FSEL R4, -R2, R2, !P1 ;  /* 0x0000000202047208 */ /* 0x001fce0004800100 */
.L_x_3:
[----:B-1----:R-:W-:Y:S05]  /*07e0*/  BSYNC.RECONVERGENT B0 ;  /* 0x0000000000007941 */ /* 0x002fea0003800200 */
.L_x_2:
[----:B------:R-:W-:Y:S01]  /*07f0*/  FMUL R2, R9, 0.63661974668502807617 ;  /* 0x3f22f98309027820 */ /* 0x000fe20000400000 */
[----:B------:R-:W-:Y:S02]  /*0800*/  IMAD.MOV.U32 R14, RZ, RZ, 0x37cbac00 ;  /* 0x37cbac00ff0e7424 */ /* 0x000fe400078e00ff */
[----:B------:R-:W-:Y:S01]  /*0810*/  FMUL R3, R4, R4 ;  /* 0x0000000404037220 */ /* 0x000fe20000400000 */
[----:B------:R-:W-:Y:S01]  /*0820*/  LOP3.LUT R10, R0, 0x1, RZ, 0xc0, !PT ;  /* 0x00000001000a7812 */ /* 0x000fe200078ec0ff */
[----:B------:R-:W-:Y:S01]  /*0830*/  IMAD.MOV.U32 R15, RZ, RZ, 0x3d2aaabb ;  /* 0x3d2aaabbff0f7424 */ /* 0x000fe200078e00ff */
[----:B------:R-:W-:Y:S01]  /*0840*/  MOV R16, 0x3effffff ;  /* 0x3effffff00107802 */ /* 0x000fe20000000f00 */
[----:B------:R-:W0:Y:S01]  /*0850*/  F2I.NTZ R2, R2 ;  /* 0x0000000200027305 */ /* 0x000e220000203100 */
[----:B------:R-:W-:Y:S01]  /*0860*/  FFMA R8, R3, R14, -0.0013887860113754868507 ;  /* 0xbab607ed03087423 */ /* 0x000fe2000000000e */
[----:B------:R-:W-:Y:S01]  /*0870*/  ISETP.NE.U32.AND P0, PT, R10, 0x1, PT ;  /* 0x000000010a00780c */ /* 0x000fe20003f05070 */
[----:B------:R-:W-:Y:S01]  /*0880*/  BSSY.RECONVERGENT B0, `(.L_x_5) ;  /* 0x0000044000007945 */ /* 0x000fe20003800200 */
[----:B------:R-:W-:-:S02]  /*0890*/  LOP3.LUT P1, RZ, R0, 0x2, RZ, 0xc0, !PT ;  /* 0x0000000200ff7812 */ /* 0x000fc4000782c0ff */
[----:B------:R-:W-:Y:S02]  /*08a0*/  FSEL R8, R8, -0.00019574658654164522886, !P0 ;  /* 0xb94d415308087808 */ /* 0x000fe40004000000 */
[----:B------:R-:W-:Y:S02]  /*08b0*/  FSEL R10, R15, 0.0083327032625675201416, !P0 ;  /* 0x3c0885e40f0a7808 */ /* 0x000fe40004000000 */
[----:B------:R-:W-:-:S03]  /*08c0*/  FSEL R0, R4, 1, P0 ;  /* 0x3f80000004007808 */ /* 0x000fc60000000000 */
[----:B------:R-:W-:Y:S01]  /*08d0*/  FFMA R8, R3, R8, R10 ;  /* 0x0000000803087223 */ /* 0x000fe2000000000a */
[----:B------:R-:W-:Y:S02]  /*08e0*/  FSEL R10, -R16, -0.16666662693023681641, !P0 ;  /* 0xbe2aaaa8100a7808 */ /* 0x000fe40004000100 */
[----:B------:R-:W-:Y:S02]  /*08f0*/  FSETP.GE.AND P0, PT, |R9|, 105615, PT ;  /* 0x47ce47800900780b */ /* 0x000fe40003f06200 */
[----:B0-----:R-:W-:Y:S01]  /*0900*/  I2FP.F32.S32 R18, R2 ;  /* 0x0000000200127245 */ /* 0x001fe20000201400 */
[C---:B------:R-:W-:Y:S01]  /*0910*/  FFMA R8, R3.reuse, R8, R10 ;  /* 0x0000000803087223 */ /* 0x040fe2000000000a */
[----:B------:R-:W-:-:S03]  /*0920*/  FFMA R3, R3, R0, RZ ;  /* 0x0000000003037223 */ /* 0x000fc600000000ff */
[----:B------:R-:W-:Y:S01]  /*0930*/  FFMA R11, R18, -1.5707962512969970703, R9 ;  /* 0xbfc90fda120b7823 */ /* 0x000fe20000000009 */
[----:B------:R-:W-:-:S03]  /*0940*/  FFMA R17, R3, R8, R0 ;  /* 0x0000000803117223 */ /* 0x000fc60000000000 */
[----:B------:R-:W-:Y:S01]  /*0950*/  FFMA R11, R18, -7.5497894158615963534e-08, R11 ;  /* 0xb3a22168120b7823 */ /* 0x000fe2000000000b */
[----:B------:R-:W-:-:S03]  /*0960*/  @P1 FADD R17, RZ, -R17 ;  /* 0x80000011ff111221 */ /* 0x000fc60000000000 */
[----:B------:R-:W-:Y:S01]  /*0970*/  FFMA R0, R18, -5.3903029534742383927e-15, R11 ;  /* 0xa7c234c512007823 */ /* 0x000fe2000000000b */
[----:B------:R-:W-:Y:S06]  /*0980*/  @!P0 BRA `(.L_x_6) ;  /* 0x0000000000cc8947 */ /* 0x000fec0003800000 */
[----:B------:R-:W-:-:S13]  /*0990*/  FSETP.NEU.AND P0, PT, |R9|, +INF , PT ;  /* 0x7f8000000900780b */ /* 0x000fda0003f0d200 */
[----:B------:R-:W-:Y:S01]  /*09a0*/  @!P0 FMUL R0, RZ, R9 ;  /* 0x00000009ff008220 */ /* 0x000fe20000400000 */
[----:B------:R-:W-:Y:S01]  /*09b0*/  @!P0 IMAD.MOV.U32 R2, RZ, RZ, RZ ;  /* 0x000000ffff028224 */ /* 0x000fe200078e00ff */
[----:B------:R-:W-:Y:S06]  /*09c0*/  @!P0 BRA `(.L_x_6) ;  /* 0x0000000000bc8947 */ /* 0x000fec0003800000 */
[----:B------:R-:W0:Y:S01]  /*09d0*/  LDC.64 R2, c[0x4][RZ] ;  /* 0x01000000ff027b82 */ /* 0x000e220000000a00 */
[----:B------:R-:W-:Y:S02]  /*09e0*/  IMAD.SHL.U32 R4, R9, 0x100, RZ ;  /* 0x0000010009047824 */ /* 0x000fe400078e00ff */
[----:B------:R-:W-:Y:S02]  /*09f0*/  HFMA2 R0, -RZ, RZ, 0, 0 ;  /* 0x00000000ff007431 */ /* 0x000fe400000001ff */
[----:B------:R-:W-:Y:S01]  /*0a00*/  IMAD.MOV.U32 R8, RZ, RZ, RZ ;  /* 0x000000ffff087224 */ /* 0x000fe200078e00ff */
[----:B------:R-:W-:Y:S01]  /*0a10*/  UMOV UR5, URZ ;  /* 0x000000ff00057c82 */ /* 0x000fe20008000000 */
[----:B------:R-:W-:-:S07]  /*0a20*/  LOP3.LUT R23, R4, 0x80000000, RZ, 0xfc, !PT ;  /* 0x8000000004177812 */ /* 0x000fce00078efcff */
.L_x_7:
[----:B0-----:R-:W-:-:S05]  /*0a30*/  IMAD.WIDE.U32 R18, R0, 0x4, R2 ;  /* 0x0000000400127825 */ /* 0x001fca00078e0002 */
[----:B------:R-:W2:Y:S01]  /*0a40*/  LDG.E.CONSTANT R10, desc[UR12][R18.64] ;  /* 0x0000000c120a7981 */ /* 0x000ea2000c1e9900 */
[C---:B-1----:R-:W-:Y:S02]  /*0a50*/  IMAD R4, R0.reuse, 0x4, R1 ;  /* 0x0000000400047824 */ /* 0x042fe400078e0201 */
[----:B------:R-:W-:-:S05]  /*0a60*/  VIADD R0, R0, 0x1 ;  /* 0x0000000100007836 */ /* 0x000fca0000000000 */
[----:B------:R-:W-:Y:S01]  /*0a70*/  ISETP.NE.AND P0, PT, R0, 0x6, PT ;  /* 0x000000060000780c */ /* 0x000fe20003f05270 */
[----:B--2---:R-:W-:-:S03]  /*0a80*/  IMAD.WIDE.U32 R10, R10, R23, RZ ;  /* 0x000000170a0a7225 */ /* 0x004fc600078e00ff */
[----:B------:R-:W-:-:S04]  /*0a90*/  IADD3 R21, P1, PT, R10, R8, RZ ;  /* 0x000000080a157210 */ /* 0x000fc80007f3e0ff */
[----:B------:R-:W-:Y:S01]  /*0aa0*/  IADD3.X R8, PT, PT, R11, UR5, RZ, P1, !PT ;  /* 0x000000050b087c10 */ /* 0x000fe20008ffe4ff */
[----:B------:R1:W-:Y:S04]  /*0ab0*/  STL [R4], R21 ;  /* 0x0000001504007387 */ /* 0x0003e80000100800 */
[----:B------:R-:W-:Y:S05]  /*0ac0*/  @P0 BRA `(.L_x_7) ;  /* 0xfffffffc00d80947 */ /* 0x000fea000383ffff */
[----:B-1----:R-:W-:Y:S01]  /*0ad0*/  SHF.R.U32.HI R4, RZ, 0x17, R9 ;  /* 0x00000017ff047819 */ /* 0x002fe20000011609 */
        /* <DEDUP_REMOVED lines=15> */
[C---:B------:R-:W-:Y:S02]  /*0bd0*/  SHF.L.W.U32.HI R2, R3.reuse, 0x2, R0 ;  /* 0x0000000203027819 */ /* 0x040fe40000010e00 */
[----:B------:R-:W-:Y:S02]  /*0be0*/  SHF.L.U32 R3, R3, 0x2, RZ ;  /* 0x0000000203037819 */ /* 0x000fe400000006ff */
[----:B------:R-:W-:-:S04]  /*0bf0*/  SHF.R.S32.HI R4, RZ, 0x1f, R2 ;  /* 0x0000001fff047819 */ /* 0x000fc80000011402 */
[C---:B------:R-:W-:Y:S02]  /*0c00*/  LOP3.LUT R10, R4.reuse, R3, RZ, 0x3c, !PT ;  /* 0x00000003040a7212 */ /* 0x040fe400078e3cff */
[----:B------:R-:W-:Y:S02]  /*0c10*/  LOP3.LUT R11, R4, R2, RZ, 0x3c, !PT ;  /* 0x00000002040b7212 */ /* 0x000fe400078e3cff */
[----:B------:R-:W-:Y:S02]  /*0c20*/  SHF.R.U32.HI R3, RZ, 0x1e, R0 ;  /* 0x0000001eff037819 */ /* 0x000fe40000011600 */
[C---:B------:R-:W-:Y:S02]  /*0c30*/  LOP3.LUT R0, R2.reuse, R9, RZ, 0x3c, !PT ;  /* 0x0000000902007212 */ /* 0x040fe400078e3cff */
[----:B------:R-:W1:Y:S01]  /*0c40*/  I2F.F64.S64 R10, R10 ;  /* 0x0000000a000a7312 */ /* 0x000e620000301c00 */
[----:B------:R-:W-:Y:S02]  /*0c50*/  LEA.HI R2, R2, R3, RZ, 0x1 ;  /* 0x0000000302027211 */ /* 0x000fe400078f08ff */
[----:B------:R-:W-:-:S03]  /*0c60*/  ISETP.GE.AND P1, PT, R0, RZ, PT ;  /* 0x000000ff0000720c */ /* 0x000fc60003f26270 */
[----:B------:R-:W-:-:S04]  /*0c70*/  IMAD.MOV R0, RZ, RZ, -R2 ;  /* 0x000000ffff007224 */ /* 0x000fc800078e0a02 */
[----:B------:R-:W-:Y:S01]  /*0c80*/  @!P0 IMAD.MOV.U32 R2, RZ, RZ, R0 ;  /* 0x000000ffff028224 */ /* 0x000fe200078e0000 */
[----:B-1----:R-:W-:-:S10]  /*0c90*/  DMUL R18, R10, UR8 ;  /* 0x000000080a127c28 */ /* 0x002fd40008000000 */
[----:B------:R-:W1:Y:S02]  /*0ca0*/  F2F.F32.F64 R18, R18 ;  /* 0x0000001200127310 */ /* 0x000e640000301000 */
[----:B01----:R-:W-:-:S07]  /*0cb0*/  FSEL R0, -R18, R18, !P1 ;  /* 0x0000001212007208 */ /* 0x003fce0004800100 */
.L_x_6:
[----:B------:R-:W-:Y:S05]  /*0cc0*/  BSYNC.RECONVERGENT B0 ;  /* 0x0000000000007941 */ /* 0x000fea0003800200 */
.L_x_5:
[----:B------:R-:W-:Y:S01]  /*0cd0*/  FMUL R3, R5, 0.63661974668502807617 ;  /* 0x3f22f98305037820 */ /* 0x000fe20000400000 */
[----:B------:R-:W-:Y:S01]  /*0ce0*/  FMUL R11, R0, R0 ;  /* 0x00000000000b7220 */ /* 0x000fe20000400000 */
[C---:B------:R-:W-:Y:S01]  /*0cf0*/  LOP3.LUT R4, R2.reuse, 0x1, RZ, 0xc0, !PT ;  /* 0x0000000102047812 */ /* 0x040fe200078ec0ff */
[----:B------:R-:W-:Y:S01]  /*0d00*/  VIADD R2, R2, 0x1 ;  /* 0x0000000102027836 */ /* 0x000fe20000000000 */
[----:B------:R-:W-:Y:S01]  /*0d10*/  BSSY.RECONVERGENT B0, `(.L_x_8) ;  /* 0x0000049000007945 */ /* 0x000fe20003800200 */
[----:B------:R-:W-:Y:S01]  /*0d20*/  FFMA R14, R11, R14, -0.0013887860113754868507 ;  /* 0xbab607ed0b0e7423 */ /* 0x000fe2000000000e */
[----:B------:R-:W0:Y:S01]  /*0d30*/  F2I.NTZ R3, R3 ;  /* 0x0000000300037305 */ /* 0x000e220000203100 */
[----:B------:R-:W-:Y:S02]  /*0d40*/  ISETP.NE.U32.AND P0, PT, R4, 0x1, PT ;  /* 0x000000010400780c */ /* 0x000fe40003f05070 */
[----:B------:R-:W-:Y:S02]  /*0d50*/  LOP3.LUT P1, RZ, R2, 0x2, RZ, 0xc0, !PT ;  /* 0x0000000202ff7812 */ /* 0x000fe4000782c0ff */
[----:B------:R-:W-:-:S02]  /*0d60*/  FSEL R4, R15, 0.0083327032625675201416, P0 ;  /* 0x3c0885e40f047808 */ /* 0x000fc40000000000 */
[----:B------:R-:W-:Y:S02]  /*0d70*/  FSEL R14, R14, -0.00019574658654164522886, P0 ;  /* 0xb94d41530e0e7808 */ /* 0x000fe40000000000 */
[----:B------:R-:W-:Y:S02]  /*0d80*/  FSEL R16, -R16, -0.16666662693023681641, P0 ;  /* 0xbe2aaaa810107808 */ /* 0x000fe40000000100 */
[----:B------:R-:W-:Y:S01]  /*0d90*/  FSEL R0, R0, 1, !P0 ;  /* 0x3f80000000007808 */ /* 0x000fe20004000000 */
[----:B------:R-:W-:Y:S01]  /*0da0*/  FFMA R4, R11, R14, R4 ;  /* 0x0000000e0b047223 */ /* 0x000fe20000000004 */
[C---:B------:R-:W-:Y:S01]  /*0db0*/  FSETP.GE.AND P0, PT, |R5|.reuse, 105615, PT ;  /* 0x47ce47800500780b */ /* 0x040fe20003f06200 */
[----:B------:R-:W-:Y:S01]  /*0dc0*/  FADD R14, |R5|, -RZ ;  /* 0x800000ff050e7221 */ /* 0x000fe20000000200 */
        /* <DEDUP_REMOVED lines=8> */
[----:B------:R-:W-:Y:S01]  /*0e50*/  FMUL R17, R17, R0 ;  /* 0x0000000011117220 */ /* 0x000fe20000400000 */
[----:B------:R-:W-:Y:S06]  /*0e60*/  @!P0 BRA `(.L_x_9) ;  /* 0x0000000000cc8947 */ /* 0x000fec0003800000 */
[----:B------:R-:W-:-:S13]  /*0e70*/  FSETP.NEU.AND P0, PT, R14, +INF , PT ;  /* 0x7f8000000e00780b */ /* 0x000fda0003f0d000 */
[----:B------:R-:W-:Y:S01]  /*0e80*/  @!P0 FMUL R4, RZ, R5 ;  /* 0x00000005ff048220 */ /* 0x000fe20000400000 */
[----:B------:R-:W-:Y:S01]  /*0e90*/  @!P0 MOV R3, RZ ;  /* 0x000000ff00038202 */ /* 0x000fe20000000f00 */
[----:B------:R-:W-:Y:S06]  /*0ea0*/  @!P0 BRA `(.L_x_9) ;  /* 0x0000000000bc8947 */ /* 0x000fec0003800000 */
[----:B------:R-:W0:Y:S01]  /*0eb0*/  LDC.64 R2, c[0x4][RZ] ;  /* 0x01000000ff027b82 */ /* 0x000e220000000a00 */
[----:B------:R-:W-:Y:S01]  /*0ec0*/  IMAD.SHL.U32 R4, R5, 0x100, RZ ;  /* 0x0000010005047824 */ /* 0x000fe200078e00ff */
[----:B------:R-:W-:Y:S01]  /*0ed0*/  UMOV UR5, URZ ;  /* 0x000000ff00057c82 */ /* 0x000fe20008000000 */
[----:B------:R-:W-:Y:S02]  /*0ee0*/  IMAD.MOV.U32 R8, RZ, RZ, RZ ;  /* 0x000000ffff087224 */ /* 0x000fe400078e00ff */
[----:B------:R-:W-:Y:S01]  /*0ef0*/  IMAD.MOV.U32 R0, RZ, RZ, RZ ;  /* 0x000000ffff007224 */ /* 0x000fe200078e00ff */
[----:B------:R-:W-:-:S07]  /*0f00*/  LOP3.LUT R21, R4, 0x80000000, RZ, 0xfc, !PT ;  /* 0x8000000004157812 */ /* 0x000fce00078efcff */
.L_x_10:
[----:B0-----:R-:W-:-:S05]  /*0f10*/  IMAD.WIDE.U32 R18, R0, 0x4, R2 ;  /* 0x0000000400127825 */ /* 0x001fca00078e0002 */
[----:B------:R-:W2:Y:S01]  /*0f20*/  LDG.E.CONSTANT R10, desc[UR12][R18.64] ;  /* 0x0000000c120a7981 */ /* 0x000ea2000c1e9900 */
[C---:B-1----:R-:W-:Y:S01]  /*0f30*/  LEA R4, R0.reuse, R1, 0x2 ;  /* 0x0000000100047211 */ /* 0x042fe200078e10ff */
        /* <DEDUP_REMOVED lines=23> */
[C---:B------:R-:W-:Y:S01]  /*10b0*/  SHF.L.W.U32.HI R2, R3.reuse, 0x2, R0 ;  /* 0x0000000203027819 */ /* 0x040fe20000010e00 */
[----:B------:R-:W-:-:S03]  /*10c0*/  IMAD.SHL.U32 R3, R3, 0x4, RZ ;  /* 0x0000000403037824 */ /* 0x000fc600078e00ff */
[----:B------:R-:W-:-:S04]  /*10d0*/  SHF.R.S32.HI R4, RZ, 0x1f, R2 ;  /* 0x0000001fff047819 */ /* 0x000fc80000011402 */
[C---:B------:R-:W-:Y:S02]  /*10e0*/  LOP3.LUT R10, R4.reuse, R3, RZ, 0x3c, !PT ;  /* 0x00000003040a7212 */ /* 0x040fe400078e3cff */
[----:B------:R-:W-:Y:S02]  /*10f0*/  LOP3.LUT R11, R4, R2, RZ, 0x3c, !PT ;  /* 0x00000002040b7212 */ /* 0x000fe400078e3cff */
[----:B------:R-:W-:Y:S02]  /*1100*/  SHF.R.U32.HI R3, RZ, 0x1e, R0 ;  /* 0x0000001eff037819 */ /* 0x000fe40000011600 */
[C---:B------:R-:W-:Y:S02]  /*1110*/  LOP3.LUT R0, R2.reuse, R5, RZ, 0x3c, !PT ;  /* 0x0000000502007212 */ /* 0x040fe400078e3cff */
[----:B------:R-:W1:Y:S01]  /*1120*/  I2F.F64.S64 R10, R10 ;  /* 0x0000000a000a7312 */ /* 0x000e620000301c00 */
[----:B------:R-:W-:Y:S02]  /*1130*/  LEA.HI R3, R2, R3, RZ, 0x1 ;  /* 0x0000000302037211 */ /* 0x000fe400078f08ff */
[----:B------:R-:W-:-:S02]  /*1140*/  ISETP.GE.AND P1, PT, R0, RZ, PT ;  /* 0x000000ff0000720c */ /* 0x000fc40003f26270 */
[----:B------:R-:W-:-:S05]  /*1150*/  IADD3 R0, PT, PT, -R3, RZ, RZ ;  /* 0x000000ff03007210 */ /* 0x000fca0007ffe1ff */
[----:B------:R-:W-:Y:S01]  /*1160*/  @!P0 IMAD.MOV.U32 R3, RZ, RZ, R0 ;  /* 0x000000ffff038224 */ /* 0x000fe200078e0000 */
[----:B-1----:R-:W-:-:S10]  /*1170*/  DMUL R18, R10, UR8 ;  /* 0x000000080a127c28 */ /* 0x002fd40008000000 */
[----:B------:R-:W1:Y:S02]  /*1180*/  F2F.F32.F64 R18, R18 ;  /* 0x0000001200127310 */ /* 0x000e640000301000 */
[----:B01----:R-:W-:-:S07]  /*1190*/  FSEL R4, -R18, R18, !P1 ;  /* 0x0000001212047208 */ /* 0x003fce0004800100 */
.L_x_9:
[----:B------:R-:W-:Y:S05]  /*11a0*/  BSYNC.RECONVERGENT B0 ;  /* 0x0000000000007941 */ /* 0x000fea0003800200 */
.L_x_8:
[----:B------:R-:W-:Y:S02]  /*11b0*/  IMAD.MOV.U32 R0, RZ, RZ, 0x3c190000 ;  /* 0x3c190000ff007424 */ /* 0x000fe400078e00ff */
[C---:B------:R-:W-:Y:S01]  /*11c0*/  FMUL R11, R4.reuse, R4 ;  /* 0x00000004040b7220 */ /* 0x040fe20000400000 */
[C---:B------:R-:W-:Y:S01]  /*11d0*/  FMUL R2, |R9|.reuse, 8388608 ;  /* 0x4b00000009027820 */ /* 0x040fe20000400200 */
[----:B------:R-:W-:Y:S01]  /*11e0*/  FSETP.GEU.AND P2, PT, |R9|, 1.175494350822287508e-38, PT ;  /* 0x008000000900780b */ /* 0x000fe20003f4e200 */
[----:B------:R-:W-:Y:S02]  /*11f0*/  IMAD.MOV.U32 R15, RZ, RZ, 0x3bbb989d ;  /* 0x3bbb989dff0f7424 */ /* 0x000fe400078e00ff */
[C---:B------:R-:W-:Y:S01]  /*1200*/  FFMA R0, R11.reuse, R0, 0.003265380859375 ;  /* 0x3b5600000b007423 */ /* 0x040fe20000000000 */
[----:B------:R-:W-:Y:S01]  /*1210*/  FSETP.NEU.AND P0, PT, |R4|, 0.00049096695147454738617, PT ;  /* 0x3a00b43c0400780b */ /* 0x000fe20003f0d200 */
[----:B------:R-:W-:Y:S01]  /*1220*/  IMAD.MOV.U32 R8, RZ, RZ, 0x437c0000 ;  /* 0x437c0000ff087424 */ /* 0x000fe200078e00ff */
[----:B------:R-:W-:Y:S01]  /*1230*/  FSEL R9, R2, |R9|, !P2 ;  /* 0x4000000902097208 */ /* 0x000fe20005000000 */
[----:B------:R-:W-:Y:S01]  /*1240*/  FFMA R0, R11, R0, 0.0242919921875 ;  /* 0x3cc700000b007423 */ /* 0x000fe20000000000 */
[----:B------:R-:W-:Y:S01]  /*1250*/  LOP3.LUT R3, R3, 0x1, RZ, 0xc0, !PT ;  /* 0x0000000103037812 */ /* 0x000fe200078ec0ff */
[----:B------:R-:W-:Y:S02]  /*1260*/  BSSY.RECONVERGENT B0, `(.L_x_11) ;  /* 0x0000035000007945 */ /* 0x000fe40003800200 */
[----:B------:R-:W-:Y:S01]  /*1270*/  FFMA R0, R11, R0, 0.053466796875 ;  /* 0x3d5b00000b007423 */ /* 0x000fe20000000000 */
[----:B------:R-:W-:Y:S01]  /*1280*/  VIADD R2, R9, 0xc0d55555 ;  /* 0xc0d5555509027836 */ /* 0x000fe20000000000 */
[----:B------:R-:W-:-:S02]  /*1290*/  ISETP.NE.U32.AND P1, PT, R3, 0x1, PT ;  /* 0x000000010300780c */ /* 0x000fc40003f25070 */
[C---:B------:R-:W-:Y:S02]  /*12a0*/  FFMA R0, R11.reuse, R0, 0.13337790966033935547 ;  /* 0x3e0894380b007423 */ /* 0x040fe40000000000 */
[----:B------:R-:W-:Y:S02]  /*12b0*/  LOP3.LUT R2, R2, 0xff800000, RZ, 0xc0, !PT ;  /* 0xff80000002027812 */ /* 0x000fe400078ec0ff */
[C---:B------:R-:W-:Y:S01]  /*12c0*/  FFMA R3, R11.reuse, R0, 0.33333230018615722656 ;  /* 0x3eaaaa880b037423 */ /* 0x040fe20000000000 */
[----:B------:R-:W-:Y:S01]  /*12d0*/  FMUL R11, R11, R4 ;  /* 0x000000040b0b7220 */ /* 0x000fe20000400000 */
[----:B------:R-:W-:-:S03]  /*12e0*/  IADD3 R0, PT, PT, R9, -R2, RZ ;  /* 0x8000000209007210 */ /* 0x000fc60007ffe0ff */
[----:B------:R-:W-:Y:S01]  /*12f0*/  @P0 FFMA R4, R3, R11, R4 ;  /* 0x0000000b03040223 */ /* 0x000fe20000000004 */
[----:B------:R-:W-:Y:S02]  /*1300*/  IMAD.MOV.U32 R3, RZ, RZ, 0x3e055027 ;  /* 0x3e055027ff037424 */ /* 0x000fe400078e00ff */
[----:B------:R-:W-:Y:S01]  /*1310*/  FADD R0, R0, -1 ;  /* 0xbf80000000007421 */ /* 0x000fe20000000000 */
[C---:B------:R-:W-:Y:S02]  /*1320*/  ISETP.GT.U32.AND P0, PT, R9.reuse, 0x7f7fffff, PT ;  /* 0x7f7fffff0900780c */ /* 0x040fe40003f04070 */
[----:B------:R-:W0:Y:S01]  /*1330*/  @!P1 MUFU.RCP R4, -R4 ;  /* 0x8000000400049308 */ /* 0x000e220000001000 */
[----:B------:R-:W-:Y:S01]  /*1340*/  FFMA R3, R0, -R3, 0.14084610342979431152 ;  /* 0x3e1039f600037423 */ /* 0x000fe20000000803 */
[----:B------:R-:W-:-:S03]  /*1350*/  FSETP.NEU.AND P1, PT, R9, RZ, PT ;  /* 0x000000ff0900720b */ /* 0x000fc60003f2d000 */
[----:B------:R-:W-:-:S04]  /*1360*/  FFMA R3, R0, R3, -0.12148627638816833496 ;  /* 0xbdf8cdcc00037423 */ /* 0x000fc80000000003 */
[----:B------:R-:W-:-:S04]  /*1370*/  FFMA R3, R0, R3, 0.13980610668659210205 ;  /* 0x3e0f295500037423 */ /* 0x000fc80000000003 */
[----:B------:R-:W-:Y:S01]  /*1380*/  FFMA R11, R0, R3, -0.16684235632419586182 ;  /* 0xbe2ad8b9000b7423 */ /* 0x000fe20000000003 */
[----:B0-----:R-:W-:-:S03]  /*1390*/  FMUL R10, R17, R4 ;  /* 0x00000004110a7220 */ /* 0x001fc60000400000 */
[----:B------:R-:W-:Y:S01]  /*13a0*/  FFMA R11, R0, R11, 0.20012299716472625732 ;  /* 0x3e4ced0b000b7423 */ /* 0x000fe2000000000b */
[----:B------:R-:W-:Y:S01]  /*13b0*/  FSEL R4, RZ, -23, P2 ;  /* 0xc1b80000ff047808 */ /* 0x000fe20001000000 */
[----:B------:R-:W-:Y:S02]  /*13c0*/  FFMA.SAT R3, R10, R15, 0.5 ;  /* 0x3f0000000a037423 */ /* 0x000fe4000000200f */
[C---:B------:R-:W-:Y:S02]  /*13d0*/  FFMA R15, R0.reuse, R11, -0.24999669194221496582 ;  /* 0xbe7fff22000f7423 */ /* 0x040fe4000000000b */
[----:B------:R-:W-:Y:S02]  /*13e0*/  FFMA.RM R3, R3, R8, 12582913 ;  /* 0x4b40000103037423 */ /* 0x000fe40000004008 */
[----:B------:R-:W-:Y:S02]  /*13f0*/  FFMA R15, R0, R15, 0.33333182334899902344 ;  /* 0x3eaaaa78000f7423 */ /* 0x000fe4000000000f */
[----:B------:R-:W-:-:S02]  /*1400*/  FADD R11, R3, -12583039 ;  /* 0xcb40007f030b7421 */ /* 0x000fc40000000000 */
[----:B------:R-:W-:Y:S01]  /*1410*/  FFMA R17, R0, R15, -0.5 ;  /* 0xbf00000000117423 */ /* 0x000fe2000000000f */
[----:B------:R-:W-:Y:S01]  /*1420*/  I2FP.F32.S32 R15, R2 ;  /* 0x00000002000f7245 */ /* 0x000fe20000201400 */
[----:B------:R-:W-:Y:S02]  /*1430*/  IMAD.SHL.U32 R3, R3, 0x800000, RZ ;  /* 0x0080000003037824 */ /* 0x000fe400078e00ff */
[----:B------:R-:W-:Y:S01]  /*1440*/  FFMA R11, R10, 1.4426950216293334961, -R11 ;  /* 0x3fb8aa3b0a0b7823 */ /* 0x000fe2000000080b */
[----:B------:R-:W-:Y:S01]  /*1450*/  FMUL R17, R0, R17 ;  /* 0x0000001100117220 */ /* 0x000fe20000400000 */
[----:B------:R-:W-:Y:S02]  /*1460*/  FFMA R4, R15, 1.1920928955078125e-07, R4 ;  /* 0x340000000f047823 */ /* 0x000fe40000000004 */
[----:B------:R-:W-:Y:S01]  /*1470*/  FFMA R11, R10, 1.925963033500011079e-08, R11 ;  /* 0x32a570600a0b7823 */ /* 0x000fe2000000000b */
[----:B------:R-:W-:Y:S01]  /*1480*/  FFMA R17, R0, R17, R0 ;  /* 0x0000001100117223 */ /* 0x000fe20000000000 */
[----:B------:R-:W-:Y:S01]  /*1490*/  MOV R0, 0x7f800000 ;  /* 0x7f80000000007802 */ /* 0x000fe20000000f00 */
[----:B------:R-:W-:Y:S02]  /*14a0*/  MUFU.RSQ R15, R14 ;  /* 0x0000000e000f7308 */ /* 0x000fe40000001400 */
[----:B------:R-:W-:-:S02]  /*14b0*/  FFMA R4, R4, 0.69314718246459960938, R17 ;  /* 0x3f31721804047823 */ /* 0x000fc40000000011 */
[----:B------:R-:W-:Y:S01]  /*14c0*/  @P0 FFMA R4, R9, R0, +INF ;  /* 0x7f80000009040423 */ /* 0x000fe20000000000 */
[----:B------:R-:W-:-:S03]  /*14d0*/  VIADD R0, R14, 0xf3000000 ;  /* 0xf30000000e007836 */ /* 0x000fc60000000000 */
[----:B------:R-:W0:Y:S01]  /*14e0*/  MUFU.EX2 R2, R11 ;  /* 0x0000000b00027308 */ /* 0x000e220000000800 */
[----:B------:R-:W-:Y:S02]  /*14f0*/  FSEL R9, R4, -INF , P1 ;  /* 0xff80000004097808 */ /* 0x000fe40000800000 */
[----:B------:R-:W-:Y:S01]  /*1500*/  ISETP.GT.U32.AND P0, PT, R0, 0x727fffff, PT ;  /* 0x727fffff0000780c */ /* 0x000fe20003f04070 */
[----:B0-----:R-:W-:-:S04]  /*1510*/  FMUL R2, R3, R2 ;  /* 0x0000000203027220 */ /* 0x001fc80000400000 */
[----:B------:R-:W-:-:S08]  /*1520*/  FMUL R9, R2, R9 ;  /* 0x0000000902097220 */ /* 0x000fd00000400000 */
[----:B------:R-:W-:Y:S05]  /*1530*/  @!P0 BRA `(.L_x_12) ;  /* 0x00000000000c8947 */ /* 0x000fea0003800000 */
[----:B------:R-:W-:-:S07]  /*1540*/  MOV R16, 0x1560 ;  /* 0x0000156000107802 */ /* 0x000fce0000000f00 */
[----:B------:R-:W-:Y:S05]  /*1550*/  CALL.REL.NOINC `($__internal_2_$__cuda_sm20_sqrt_rn_f32_slowpath) ;  /* 0x000000a400d47944 */ /* 0x000fea0003c00000 */
[----:B------:R-:W-:Y:S05]  /*1560*/  BRA `(.L_x_13) ;  /* 0x0000000000107947 */ /* 0x000fea0003800000 */
.L_x_12:
[----:B------:R-:W-:Y:S01]  /*1570*/  FMUL.FTZ R3, R14, R15 ;  /* 0x0000000f0e037220 */ /* 0x000fe20000410000 */
[----:B------:R-:W-:-:S03]  /*1580*/  FMUL.FTZ R2, R15, 0.5 ;  /* 0x3f0000000f027820 */ /* 0x000fc60000410000 */
[----:B------:R-:W-:-:S04]  /*1590*/  FFMA R0, -R3, R3, R14 ;  /* 0x0000000303007223 */ /* 0x000fc8000000010e */
[----:B------:R-:W-:-:S07]  /*15a0*/  FFMA R0, R0, R2, R3 ;  /* 0x0000000200007223 */ /* 0x000fce0000000003 */
.L_x_13:
[----:B------:R-:W-:Y:S05]  /*15b0*/  BSYNC.RECONVERGENT B0 ;  /* 0x0000000000007941 */ /* 0x000fea0003800200 */
.L_x_11:
[C---:B------:R-:W-:Y:S01]  /*15c0*/  FMUL R3, |R10|.reuse, 16777216 ;  /* 0x4b8000000a037820 */ /* 0x040fe20000400200 */
[----:B------:R-:W-:Y:S01]  /*15d0*/  FSETP.GEU.AND P0, PT, |R10|, 1.175494350822287508e-38, PT ;  /* 0x008000000a00780b */ /* 0x000fe20003f0e200 */
[----:B------:R-:W-:Y:S02]  /*15e0*/  IMAD.MOV.U32 R18, RZ, RZ, 0x3a2c32e4 ;  /* 0x3a2c32e4ff127424 */ /* 0x000fe400078e00ff */
[----:B------:R-:W-:Y:S01]  /*15f0*/  FMUL R9, R9, R0 ;  /* 0x0000000009097220 */ /* 0x000fe20000400000 */
[----:B------:R-:W-:Y:S01]  /*1600*/  BSSY.RECONVERGENT B0, `(.L_x_14) ;  /* 0x0000057000007945 */ /* 0x000fe20003800200 */
[----:B------:R-:W-:-:S05]  /*1610*/  FSEL R3, R3, |R10|, !P0 ;  /* 0x4000000a03037208 */ /* 0x000fca0004000000 */
[----:B------:R-:W-:-:S05]  /*1620*/  VIADD R2, R3, 0xc0cafb0d ;  /* 0xc0cafb0d03027836 */ /* 0x000fca0000000000 */
[----:B------:R-:W-:Y:S02]  /*1630*/  LOP3.LUT R4, R2, 0xff800000, RZ, 0xc0, !PT ;  /* 0xff80000002047812 */ /* 0x000fe400078ec0ff */
[----:B------:R-:W-:Y:S02]  /*1640*/  FSEL R2, RZ, -24, P0 ;  /* 0xc1c00000ff027808 */ /* 0x000fe40000000000 */
[-C--:B------:R-:W-:Y:S02]  /*1650*/  IADD3 R3, PT, PT, R3, -R4.reuse, RZ ;  /* 0x8000000403037210 */ /* 0x080fe40007ffe0ff */
[----:B------:R-:W-:-:S03]  /*1660*/  I2FP.F32.S32 R11, R4 ;  /* 0x00000004000b7245 */ /* 0x000fc60000201400 */
[C---:B------:R-:W-:Y:S01]  /*1670*/  FADD R15, R3.reuse, 1 ;  /* 0x3f800000030f7421 */ /* 0x040fe20000000000 */
[----:B------:R-:W-:Y:S01]  /*1680*/  FADD R8, R3, -1 ;  /* 0xbf80000003087421 */ /* 0x000fe20000000000 */
[----:B------:R-:W-:-:S03]  /*1690*/  FFMA R4, R11, 1.1920928955078125e-07, R2 ;  /* 0x340000000b047823 */ /* 0x000fc60000000002 */
[----:B------:R-:W-:Y:S01]  /*16a0*/  FADD R16, R8, R8 ;  /* 0x0000000808107221 */ /* 0x000fe20000000000 */
[----:B------:R-:W0:Y:S03]  /*16b0*/  MUFU.RCP R15, R15 ;  /* 0x0000000f000f7308 */ /* 0x000e260000001000 */
[----:B0-----:R-:W-:-:S04]  /*16c0*/  FMUL R3, R15, R16 ;  /* 0x000000100f037220 */ /* 0x001fc80000400000 */
[----:B------:R-:W-:Y:S01]  /*16d0*/  FADD R16, R8, -R3 ;  /* 0x8000000308107221 */ /* 0x000fe20000000000 */
[CC--:B------:R-:W-:Y:S01]  /*16e0*/  FMUL R11, R3.reuse, R3.reuse ;  /* 0x00000003030b7220 */ /* 0x0c0fe20000400000 */
[----:B------:R-:W-:Y:S02]  /*16f0*/  FFMA R2, R3, 1.4426950216293334961, R4 ;  /* 0x3fb8aa3b03027823 */ /* 0x000fe40000000004 */
[----:B------:R-:W-:Y:S01]  /*1700*/  FADD R17, R16, R16 ;  /* 0x0000001010117221 */ /* 0x000fe20000000000 */
[C---:B------:R-:W-:Y:S01]  /*1710*/  FFMA R16, R11.reuse, R18, 0.0032181653659790754318 ;  /* 0x3b52e7db0b107423 */ /* 0x040fe20000000012 */
[----:B------:R-:W-:Y:S02]  /*1720*/  FADD R4, R4, -R2 ;  /* 0x8000000204047221 */ /* 0x000fe40000000000 */
[----:B------:R-:W-:Y:S01]  /*1730*/  FFMA R8, R8, -R3, R17 ;  /* 0x8000000308087223 */ /* 0x000fe20000000011 */
[----:B------:R-:W-:Y:S01]  /*1740*/  FFMA R16, R11, R16, 0.018033718690276145935 ;  /* 0x3c93bb730b107423 */ /* 0x000fe20000000010 */
[----:B------:R-:W-:-:S02]  /*1750*/  FFMA R17, R3, 1.4426950216293334961, R4 ;  /* 0x3fb8aa3b03117823 */ /* 0x000fc40000000004 */
[----:B------:R-:W-:Y:S01]  /*1760*/  FMUL R8, R15, R8 ;  /* 0x000000080f087220 */ /* 0x000fe20000400000 */
[----:B------:R-:W-:-:S03]  /*1770*/  FFMA R16, R11, R16, 0.12022458761930465698 ;  /* 0x3df6384f0b107423 */ /* 0x000fc60000000010 */
[----:B------:R-:W-:Y:S01]  /*1780*/  FFMA R4, R8, 1.4426950216293334961, R17 ;  /* 0x3fb8aa3b08047823 */ /* 0x000fe20000000011 */
[----:B------:R-:W-:-:S03]  /*1790*/  FMUL R16, R11, R16 ;  /* 0x000000100b107220 */ /* 0x000fc60000400000 */
[----:B------:R-:W-:Y:S01]  /*17a0*/  FFMA R11, R3, 1.9251366722983220825e-08, R4 ;  /* 0x32a55e34030b7823 */ /* 0x000fe20000000004 */
[----:B------:R-:W-:-:S04]  /*17b0*/  FMUL R4, R16, 3 ;  /* 0x4040000010047820 */ /* 0x000fc80000400000 */
[----:B------:R-:W-:Y:S01]  /*17c0*/  FFMA R11, R8, R4, R11 ;  /* 0x00000004080b7223 */ /* 0x000fe2000000000b */
[----:B------:R-:W-:-:S03]  /*17d0*/  IMAD.MOV.U32 R4, RZ, RZ, 0x391fcb8e ;  /* 0x391fcb8eff047424 */ /* 0x000fc600078e00ff */
[----:B------:R-:W-:-:S04]  /*17e0*/  FFMA R11, R3, R16, R11 ;  /* 0x00000010030b7223 */ /* 0x000fc8000000000b */
[----:B------:R-:W-:-:S04]  /*17f0*/  FADD R3, R2, R11 ;  /* 0x0000000b02037221 */ /* 0x000fc80000000000 */
[----:B------:R-:W-:Y:S01]  /*1800*/  FMUL R0, R9, R3 ;  /* 0x0000000309007220 */ /* 0x000fe20000400000 */
[----:B------:R-:W-:-:S03]  /*1810*/  FADD R2, -R2, R3 ;  /* 0x0000000302027221 */ /* 0x000fc60000000100 */
[----:B------:R-:W0:Y:S01]  /*1820*/  FRND R15, R0 ;  /* 0x00000000000f7307 */ /* 0x000e220000201000 */
[----:B------:R-:W-:Y:S01]  /*1830*/  FADD R2, R11, -R2 ;  /* 0x800000020b027221 */ /* 0x000fe20000000000 */
[C---:B------:R-:W-:Y:S01]  /*1840*/  FFMA R3, R9.reuse, R3, -R0 ;  /* 0x0000000309037223 */ /* 0x040fe20000000800 */
[C---:B------:R-:W-:Y:S02]  /*1850*/  FSETP.GT.AND P1, PT, |R0|.reuse, 152, PT ;  /* 0x431800000000780b */ /* 0x040fe40003f24200 */
[C---:B------:R-:W-:Y:S01]  /*1860*/  FSETP.GEU.AND P2, PT, R0.reuse, RZ, PT ;  /* 0x000000ff0000720b */ /* 0x040fe20003f4e000 */
[----:B------:R-:W-:Y:S02]  /*1870*/  FFMA R2, R9, R2, R3 ;  /* 0x0000000209027223 */ /* 0x000fe40000000003 */
[----:B------:R1:W2:Y:S01]  /*1880*/  F2I.NTZ R8, R0 ;  /* 0x0000000000087305 */ /* 0x0002a20000203100 */
[----:B0-----:R-:W-:Y:S01]  /*1890*/  FADD R3, R0, -R15 ;  /* 0x8000000f00037221 */ /* 0x001fe20000000000 */
[----:B------:R-:W-:Y:S01]  /*18a0*/  FSETP.GT.AND P0, PT, R15, RZ, PT ;  /* 0x000000ff0f00720b */ /* 0x000fe20003f04000 */
[----:B-1----:R-:W-:-:S02]  /*18b0*/  IMAD.MOV.U32 R0, RZ, RZ, 0x3f800000 ;  /* 0x3f800000ff007424 */ /* 0x002fc400078e00ff */
[----:B------:R-:W-:Y:S01]  /*18c0*/  FADD R3, R2, R3 ;  /* 0x0000000302037221 */ /* 0x000fe20000000000 */
[----:B------:R-:W-:Y:S02]  /*18d0*/  SEL R11, RZ, 0x83000000, P0 ;  /* 0x83000000ff0b7807 */ /* 0x000fe40000000000 */
[----:B------:R-:W-:Y:S01]  /*18e0*/  FSETP.NEU.AND P0, PT, R9, RZ, PT ;  /* 0x000000ff0900720b */ /* 0x000fe20003f0d000 */
[----:B------:R-:W-:Y:S02]  /*18f0*/  FFMA R2, R3, R4, 0.0013391353422775864601 ;  /* 0x3aaf85ed03027423 */ /* 0x000fe40000000004 */
[----:B------:R-:W-:Y:S01]  /*1900*/  VIADD R15, R11, 0x7f000000 ;  /* 0x7f0000000b0f7836 */ /* 0x000fe20000000000 */
[----:B------:R-:W-:Y:S01]  /*1910*/  FSETP.EQ.OR P0, PT, R10, 1, !P0 ;  /* 0x3f8000000a00780b */ /* 0x000fe20004702400 */
[----:B------:R-:W-:Y:S01]  /*1920*/  FFMA R2, R3, R2, 0.0096188392490148544312 ;  /* 0x3c1d985603027423 */ /* 0x000fe20000000002 */
[----:B--2---:R-:W-:-:S03]  /*1930*/  LEA R11, R8, -R11, 0x17 ;  /* 0x8000000b080b7211 */ /* 0x004fc600078eb8ff */
[----:B------:R-:W-:Y:S01]  /*1940*/  FFMA R4, R3, R2, 0.055503588169813156128 ;  /* 0x3d6357bb03047423 */ /* 0x000fe20000000002 */
[----:B------:R-:W-:-:S03]  /*1950*/  FMUL R2, R9, 0.5 ;  /* 0x3f00000009027820 */ /* 0x000fc60000400000 */
[----:B------:R-:W-:-:S03]  /*1960*/  FFMA R4, R3, R4, 0.24022644758224487305 ;  /* 0x3e75fdec03047423 */ /* 0x000fc60000000004 */
[----:B------:R-:W0:Y:S01]  /*1970*/  FRND.TRUNC R2, R2 ;  /* 0x0000000200027307 */ /* 0x000e22000020d000 */
[----:B------:R-:W-:-:S04]  /*1980*/  FFMA R4, R3, R4, 0.69314718246459960938 ;  /* 0x3f31721803047423 */ /* 0x000fc80000000004 */
[----:B------:R-:W-:-:S04]  /*1990*/  FFMA R4, R3, R4, 1 ;  /* 0x3f80000003047423 */ /* 0x000fc80000000004 */
[----:B------:R-:W-:-:S04]  /*19a0*/  FMUL R4, R4, R15 ;  /* 0x0000000f04047220 */ /* 0x000fc80000400000 */
[----:B------:R-:W-:Y:S01]  /*19b0*/  FMUL R4, R4, R11 ;  /* 0x0000000b04047220 */ /* 0x000fe20000400000 */
[----:B------:R-:W-:Y:S01]  /*19c0*/  @P1 FSEL R4, RZ, +INF , !P2 ;  /* 0x7f800000ff041808 */ /* 0x000fe20005000000 */
[----:B0-----:R-:W-:-:S04]  /*19d0*/  FADD R2, R2, R2 ;  /* 0x0000000202027221 */ /* 0x001fc80000000000 */
[----:B------:R-:W-:Y:S01]  /*19e0*/  FADD R2, R9, -R2 ;  /* 0x8000000209027221 */ /* 0x000fe20000000000 */
[----:B------:R-:W-:Y:S06]  /*19f0*/  @P0 BRA `(.L_x_15) ;  /* 0x00000000005c0947 */ /* 0x000fec0003800000 */
[----:B------:R-:W-:-:S04]  /*1a00*/  FSETP.NAN.AND P0, PT, |R9|, |R9|, PT ;  /* 0x400000090900720b */ /* 0x000fc80003f08200 */
[----:B------:R-:W-:-:S13]  /*1a10*/  FSETP.NUM.AND P0, PT, |R10|, |R10|, !P0 ;  /* 0x4000000a0a00720b */ /* 0x000fda0004707200 */
[----:B------:R-:W-:Y:S01]  /*1a20*/  @!P0 FADD R0, R10, R9 ;  /* 0x000000090a008221 */ /* 0x000fe20000000000 */
[----:B------:R-:W-:Y:S06]  /*1a30*/  @!P0 BRA `(.L_x_15) ;  /* 0x00000000004c8947 */ /* 0x000fec0003800000 */
[----:B------:R-:W-:-:S04]  /*1a40*/  FSETP.NEU.AND P0, PT, |R10|, +INF , PT ;  /* 0x7f8000000a00780b */ /* 0x000fc80003f0d200 */
[----:B------:R-:W-:-:S04]  /*1a50*/  FSETP.NEU.AND P0, PT, R10, RZ, P0 ;  /* 0x000000ff0a00720b */ /* 0x000fc8000070d000 */
[----:B------:R-:W-:Y:S02]  /*1a60*/  FSETP.GEU.OR P1, PT, R9, RZ, P0 ;  /* 0x000000ff0900720b */ /* 0x000fe4000072e400 */
[----:B------:R-:W-:-:S07]  /*1a70*/  FSETP.NEU.AND P2, PT, |R2|, 1, !P0 ;  /* 0x3f8000000200780b */ /* 0x000fce000474d200 */
[----:B------:R-:W-:-:S05]  /*1a80*/  @!P0 FADD R3, R10, R10 ;  /* 0x0000000a0a038221 */ /* 0x000fca0000000000 */
[----:B------:R-:W-:-:S04]  /*1a90*/  @!P1 LOP3.LUT R3, R3, 0x7f800000, RZ, 0x3c, !PT ;  /* 0x7f80000003039812 */ /* 0x000fc800078e3cff */
[----:B------:R-:W-:-:S05]  /*1aa0*/  @P2 LOP3.LUT R3, R3, 0x7fffffff, RZ, 0xc0, !PT ;  /* 0x7fffffff03032812 */ /* 0x000fca00078ec0ff */
[----:B------:R-:W-:Y:S01]  /*1ab0*/  @!P0 IMAD.MOV.U32 R0, RZ, RZ, R3 ;  /* 0x000000ffff008224 */ /* 0x000fe200078e0003 */
[----:B------:R-:W-:Y:S06]  /*1ac0*/  @!P0 BRA `(.L_x_15) ;  /* 0x0000000000288947 */ /* 0x000fec0003800000 */
[----:B------:R-:W-:Y:S02]  /*1ad0*/  FSETP.NEU.AND P0, PT, |R9|, +INF , PT ;  /* 0x7f8000000900780b */ /* 0x000fe40003f0d200 */
[----:B------:R-:W-:-:S13]  /*1ae0*/  FSETP.EQ.AND P1, PT, R10, -1, PT ;  /* 0xbf8000000a00780b */ /* 0x000fda0003f22000 */
[----:B------:R-:W-:Y:S05]  /*1af0*/  @!P0 BRA P1, `(.L_x_15) ;  /* 0x00000000001c8947 */ /* 0x000fea0000800000 */
[----:B------:R-:W-:-:S13]  /*1b00*/  FSETP.GEU.AND P1, PT, R10, RZ, PT ;  /* 0x000000ff0a00720b */ /* 0x000fda0003f2e000 */
[----:B------:R-:W0:Y:S01]  /*1b10*/  @!P1 FRND.FLOOR R0, R9 ;  /* 0x0000000900009307 */ /* 0x000e220000205000 */
[----:B------:R-:W-:-:S04]  /*1b20*/  @!P1 FSETP.NEU.AND P2, PT, |R2|, 1, PT ;  /* 0x3f8000000200980b */ /* 0x000fc80003f4d200 */
[----:B------:R-:W-:Y:S02]  /*1b30*/  @!P1 FSEL R2, R4, -R4, P2 ;  /* 0x8000000404029208 */ /* 0x000fe40001000000 */
[----:B0-----:R-:W-:Y:S01]  /*1b40*/  @!P1 FSETP.NEU.AND P0, PT, R9, R0, PT ;  /* 0x000000000900920b */ /* 0x001fe20003f0d000 */
[----:B------:R-:W-:-:S03]  /*1b50*/  IMAD.MOV.U32 R0, RZ, RZ, R4 ;  /* 0x000000ffff007224 */ /* 0x000fc600078e0004 */
[----:B------:R-:W-:-:S09]  /*1b60*/  @!P1 FSEL R0, R2, +QNAN , !P0 ;  /* 0x7fffffff02009808 */ /* 0x000fd20004000000 */
.L_x_15:
[----:B------:R-:W-:Y:S05]  /*1b70*/  BSYNC.RECONVERGENT B0 ;  /* 0x0000000000007941 */ /* 0x000fea0003800200 */
.L_x_14:
[----:B------:R-:W-:Y:S01]  /*1b80*/  FSETP.GEU.AND P0, PT, R14, 3.141590118408203125, PT ;  /* 0x40490fd00e00780b */ /* 0x000fe20003f0e000 */
[----:B------:R-:W-:-:S12]  /*1b90*/  BSSY.RECONVERGENT B0, `(.L_x_16) ;  /* 0x0000035000007945 */ /* 0x000fd80003800200 */
[----:B------:R-:W-:Y:S05]  /*1ba0*/  @!P0 BRA `(.L_x_17) ;  /* 0x0000000000cc8947 */ /* 0x000fea0003800000 */
[----:B------:R-:W-:-:S13]  /*1bb0*/  FSETP.GTU.AND P0, PT, R14, 26353568, PT ;  /* 0x4bc90fd00e00780b */ /* 0x000fda0003f0c000 */
[----:B------:R-:W-:Y:S05]  /*1bc0*/  @P0 BRA `(.L_x_18) ;  /* 0x00000000005c0947 */ /* 0x000fea0003800000 */
[----:B------:R-:W-:Y:S01]  /*1bd0*/  FMUL R2, R14, 0.31831014156341552734 ;  /* 0x3ea2f98c0e027820 */ /* 0x000fe20000400000 */
[----:B------:R-:W-:Y:S03]  /*1be0*/  BSSY.RECONVERGENT B1, `(.L_x_19) ;  /* 0x0000013000017945 */ /* 0x000fe60003800200 */
[----:B------:R-:W0:Y:S02]  /*1bf0*/  FRND.TRUNC R3, R2 ;  /* 0x0000000200037307 */ /* 0x000e24000020d000 */
[----:B0-----:R-:W-:-:S05]  /*1c00*/  FFMA R11, R3, -3.141590118408203125, R14 ;  /* 0xc0490fd0030b7823 */ /* 0x001fca000000000e */
[----:B------:R-:W-:-:S13]  /*1c10*/  ISETP.GE.U32.AND P0, PT, R11, 0x40490fd0, PT ;  /* 0x40490fd00b00780c */ /* 0x000fda0003f06070 */
[----:B------:R-:W-:Y:S05]  /*1c20*/  @!P0 BRA `(.L_x_20) ;  /* 0x0000000000388947 */ /* 0x000fea0003800000 */
[----:B------:R-:W-:-:S04]  /*1c30*/  ISETP.GE.U32.AND P0, PT, R11, -0x7fffffff, PT ;  /* 0x800000010b00780c */ /* 0x000fc80003f06070 */
[----:B------:R-:W-:-:S09]  /*1c40*/  FSETP.GEU.OR P1, PT, R11, -3.141590118408203125, !P0 ;  /* 0xc0490fd00b00780b */ /* 0x000fd2000472e400 */
[----:B------:R-:W-:-:S04]  /*1c50*/  @P0 FADD R2, R3, -1 ;  /* 0xbf80000003020421 */ /* 0x000fc80000000000 */
[----:B------:R-:W-:-:S05]  /*1c60*/  @!P1 FADD R2, R2, -1 ;  /* 0xbf80000002029421 */ /* 0x000fca0000000000 */
[----:B------:R-:W-:Y:S01]  /*1c70*/  @P0 MOV R3, R2 ;  /* 0x0000000200030202 */ /* 0x000fe20000000f00 */
[----:B------:R-:W-:Y:S06]  /*1c80*/  @P0 BRA `(.L_x_20) ;  /* 0x0000000000200947 */ /* 0x000fec0003800000 */
[----:B------:R-:W-:Y:S01]  /*1c90*/  FSETP.GE.AND P0, PT, R11, 6.28318023681640625, PT ;  /* 0x40c90fd00b00780b */ /* 0x000fe20003f06000 */
[----:B------:R-:W-:-:S12]  /*1ca0*/  FADD R3, R3, 1 ;  /* 0x3f80000003037421 */ /* 0x000fd80000000000 */
[----:B------:R-:W-:-:S04]  /*1cb0*/  @P0 IMAD.MOV.U32 R2, RZ, RZ, 0x40490fd0 ;  /* 0x40490fd0ff020424 */ /* 0x000fc800078e00ff */
[----:B------:R-:W-:-:S05]  /*1cc0*/  @P0 FFMA R2, R2, -3, R11 ;  /* 0xc040000002020823 */ /* 0x000fca000000000b */
[----:B------:R-:W-:Y:S01]  /*1cd0*/  FSETP.GE.AND P1, PT, R2, RZ, P0 ;  /* 0x000000ff0200720b */ /* 0x000fe20000726000 */
[----:B------:R-:W-:-:S12]  /*1ce0*/  @P0 FADD R2, R3, 1 ;  /* 0x3f80000003020421 */ /* 0x000fd80000000000 */
[----:B------:R-:W-:-:S04]  /*1cf0*/  @P1 FADD R2, R2, 1 ;  /* 0x3f80000002021421 */ /* 0x000fc80000000000 */
[----:B------:R-:W-:-:S07]  /*1d00*/  @P0 IMAD.MOV.U32 R3, RZ, RZ, R2 ;  /* 0x000000ffff030224 */ /* 0x000fce00078e0002 */
.L_x_20:
[----:B------:R-:W-:Y:S05]  /*1d10*/  BSYNC.RECONVERGENT B1 ;  /* 0x0000000000017941 */ /* 0x000fea0003800200 */
.L_x_19:
[----:B------:R-:W-:Y:S01]  /*1d20*/  FFMA R14, R3, -3.141590118408203125, R14 ;  /* 0xc0490fd0030e7823 */ /* 0x000fe2000000000e */
[----:B------:R-:W-:Y:S06]  /*1d30*/  BRA `(.L_x_17) ;  /* 0x0000000000687947 */ /* 0x000fec0003800000 */
.L_x_18:
[C---:B------:R-:W-:Y:S01]  /*1d40*/  LOP3.LUT R2, R14.reuse, 0xff800000, RZ, 0xc0, !PT ;  /* 0xff8000000e027812 */ /* 0x040fe200078ec0ff */
[----:B------:R-:W-:Y:S01]  /*1d50*/  BSSY.RECONVERGENT B1, `(.L_x_21) ;  /* 0x0000016000017945 */ /* 0x000fe20003800200 */
[----:B------:R-:W-:-:S03]  /*1d60*/  ISETP.GT.U32.AND P0, PT, R14, 0x7f7fffff, PT ;  /* 0x7f7fffff0e00780c */ /* 0x000fc60003f04070 */
[----:B------:R-:W-:Y:S01]  /*1d70*/  VIADD R3, R2, 0xc0000000 ;  /* 0xc000000002037836 */ /* 0x000fe20000000000 */
[----:B------:R-:W-:Y:S02]  /*1d80*/  LOP3.LUT R2, R14, 0x7fffff, RZ, 0xc0, !PT ;  /* 0x007fffff0e027812 */ /* 0x000fe400078ec0ff */
[----:B------:R-:W-:Y:S02]  /*1d90*/  MOV R14, 0x7fffffff ;  /* 0x7fffffff000e7802 */ /* 0x000fe40000000f00 */
[----:B------:R-:W-:Y:S02]  /*1da0*/  ISETP.NE.AND P1, PT, R3, RZ, PT ;  /* 0x000000ff0300720c */ /* 0x000fe40003f25270 */
[----:B------:R-:W-:Y:S02]  /*1db0*/  LOP3.LUT R2, R2, 0x3f800000, RZ, 0xfc, !PT ;  /* 0x3f80000002027812 */ /* 0x000fe400078efcff */
[----:B------:R-:W-:-:S09]  /*1dc0*/  FSEL R14, R14, 16777216, P0 ;  /* 0x4b8000000e0e7808 */ /* 0x000fd20000000000 */
[----:B------:R-:W-:Y:S05]  /*1dd0*/  @!P1 BRA `(.L_x_22) ;  /* 0x0000000000349947 */ /* 0x000fea0003800000 */
.L_x_23:
[----:B------:R-:W-:-:S05]  /*1de0*/  VIMNMX.U32 R4, PT, PT, R3, 0xb800000, PT ;  /* 0x0b80000003047848 */ /* 0x000fca0003fe0000 */
[----:B------:R-:W-:Y:S02]  /*1df0*/  IMAD.IADD R2, R4, 0x1, R2 ;  /* 0x0000000104027824 */ /* 0x000fe400078e0202 */
[----:B------:R-:W-:Y:S02]  /*1e00*/  IMAD.IADD R3, R3, 0x1, -R4 ;  /* 0x0000000103037824 */ /* 0x000fe400078e0a04 */
[----:B------:R-:W-:-:S03]  /*1e10*/  FMUL R11, R2, 0.63662028312683105469 ;  /* 0x3f22f98c020b7820 */ /* 0x000fc60000400000 */
[----:B------:R-:W-:Y:S01]  /*1e20*/  ISETP.NE.AND P1, PT, R3, RZ, PT ;  /* 0x000000ff0300720c */ /* 0x000fe20003f25270 */
[----:B------:R-:W-:-:S04]  /*1e30*/  FFMA R8, R11, -1.5707950592041015625, R2 ;  /* 0xbfc90fd00b087823 */ /* 0x000fc80000000002 */
[----:B------:R-:W-:-:S04]  /*1e40*/  FFMA R11, R8, 0.63662028312683105469, R11 ;  /* 0x3f22f98c080b7823 */ /* 0x000fc8000000000b */
[----:B------:R-:W-:-:S04]  /*1e50*/  FFMA R8, R11, -1.5707950592041015625, R2 ;  /* 0xbfc90fd00b087823 */ /* 0x000fc80000000002 */
[----:B------:R-:W-:-:S04]  /*1e60*/  FFMA.RZ R8, R8, 0.63662028312683105469, R11 ;  /* 0x3f22f98c08087823 */ /* 0x000fc8000000c00b */
[----:B------:R-:W0:Y:S02]  /*1e70*/  FRND.TRUNC R11, R8 ;  /* 0x00000008000b7307 */ /* 0x000e24000020d000 */
[----:B0-----:R-:W-:-:S05]  /*1e80*/  FFMA R2, R11, -1.5707950592041015625, R2 ;  /* 0xbfc90fd00b027823 */ /* 0x001fca0000000002 */
[----:B------:R-:W-:-:S13]  /*1e90*/  ISETP.NE.AND P0, PT, R2, RZ, PT ;  /* 0x000000ff0200720c */ /* 0x000fda0003f05270 */
[----:B------:R-:W-:Y:S05]  /*1ea0*/  @P0 BRA P1, `(.L_x_23) ;  /* 0xfffffffc00cc0947 */ /* 0x000fea000083ffff */
.L_x_22:
[----:B------:R-:W-:Y:S05]  /*1eb0*/  BSYNC.RECONVERGENT B1 ;  /* 0x0000000000017941 */ /* 0x000fea0003800200 */
.L_x_21:
[----:B------:R-:W-:-:S04]  /*1ec0*/  FMUL R3, R2, 1.1920928955078125e-07 ;  /* 0x3400000002037820 */ /* 0x000fc80000400000 */
[----:B------:R-:W-:-:S07]  /*1ed0*/  FMUL R14, R14, R3 ;  /* 0x000000030e0e7220 */ /* 0x000fce0000400000 */
.L_x_17:
[----:B------:R-:W-:Y:S05]  /*1ee0*/  BSYNC.RECONVERGENT B0 ;  /* 0x0000000000007941 */ /* 0x000fea0003800200 */
.L_x_16:
[----:B------:R-:W0:Y:S01]  /*1ef0*/  LDCU.64 UR10, c[0x0][0x388] ;  /* 0x00007100ff0a77ac */ /* 0x000e220008000a00 */
[C---:B------:R-:W-:Y:S02]  /*1f00*/  FSETP.NAN.AND P0, PT, |R14|.reuse, |R14|, PT ;  /* 0x4000000e0e00720b */ /* 0x040fe40003f08200 */
[C---:B------:R-:W-:Y:S01]  /*1f10*/  LOP3.LUT R5, R14.reuse, 0x80000000, R5, 0xb8, !PT ;  /* 0x800000000e057812 */ /* 0x040fe200078eb805 */
[----:B------:R-:W-:Y:S01]  /*1f20*/  UMOV UR8, 0xffffffff ;  /* 0xffffffff00087882 */ /* 0x000fe20000000000 */
[----:B------:R-:W-:Y:S02]  /*1f30*/  UMOV UR9, 0xffffffff ;  /* 0xffffffff00097882 */ /* 0x000fe40000000000 */
[----:B------:R-:W-:-:S05]  /*1f40*/  FSEL R5, R14, R5, P0 ;  /* 0x000000050e057208 */ /* 0x000fca0000000000 */
[----:B------:R-:W-:Y:S01]  /*1f50*/  FMUL R5, R5, R0 ;  /* 0x0000000005057220 */ /* 0x000fe20000400000 */
[----:B0-----:R-:W-:Y:S02]  /*1f60*/  UISETP.NE.U32.AND UP0, UPT, UR10, URZ, UPT ;  /* 0x000000ff0a00728c */ /* 0x001fe4000bf05070 */
[----:B------:R-:W-:Y:S02]  /*1f70*/  UIMAD.WIDE.U32 UR8, UR10, 0x1, UR8 ;  /* 0x000000010a0878a5 */ /* 0x000fe4000f8e0008 */
[----:B------:R-:W-:-:S09]  /*1f80*/  UISETP.NE.AND.EX UP0, UPT, UR11, URZ, UPT, UP0 ;  /* 0x000000ff0b00728c */ /* 0x000fd2000bf05300 */
[----:B------:R-:W-:Y:S05]  /*1f90*/  BRA.U !UP0, `(.L_x_24) ;  /* 0x0000004908d87547 */ /* 0x000fea000b800000 */
[----:B------:R-:W-:Y:S02]  /*1fa0*/  UIADD3 UR5, UPT, UPT, UR9, UR11, URZ ;  /* 0x0000000b09057290 */ /* 0x000fe4000fffe0ff */
[----:B------:R-:W-:Y:S01]  /*1fb0*/  UISETP.GE.U32.AND UP0, UPT, UR8, 0x7, UPT ;  /* 0x000000070800788c */ /* 0x000fe2000bf06070 */
[----:B------:R-:W-:-:S03]  /*1fc0*/  UMOV UR6, URZ ;  /* 0x000000ff00067c82 */ /* 0x000fc60008000000 */
[----:B------:R-:W-:-:S03]  /*1fd0*/  UISETP.GE.U32.AND.EX UP0, UPT, UR5, URZ, UPT, UP0 ;  /* 0x000000ff0500728c */ /* 0x000fc6000bf06100 */
[----:B------:R-:W-:-:S06]  /*1fe0*/  UMOV UR5, URZ ;  /* 0x000000ff00057c82 */ /* 0x000fcc0008000000 */
[----:B------:R-:W-:Y:S05]  /*1ff0*/  BRA.U !UP0, `(.L_x_25) ;  /* 0x0000002508a07547 */ /* 0x000fea000b800000 */
[----:B------:R-:W0:Y:S01]  /*2000*/  LDCU UR19, c[0x0][0x388] ;  /* 0x00007100ff1377ac */ /* 0x000e220008000800 */
[----:B------:R-:W1:Y:S01]  /*2010*/  LDCU UR11, c[0x0][0x38c] ;  /* 0x00007180ff0b77ac */ /* 0x000e620008000800 */
[----:B------:R-:W2:Y:S01]  /*2020*/  LDCU UR10, c[0x0][0x394] ;  /* 0x00007280ff0a77ac */ /* 0x000ea20008000800 */
[----:B------:R-:W3:Y:S01]  /*2030*/  LDCU UR18, c[0x0][0x390] ;  /* 0x00007200ff1277ac */ /* 0x000ee20008000800 */
[----:B------:R-:W4:Y:S01]  /*2040*/  LDCU.64 UR8, c[0x0][0x380] ;  /* 0x00007000ff0877ac */ /* 0x000f220008000a00 */
[----:B------:R-:W-:Y:S01]  /*2050*/  UMOV UR5, URZ ;  /* 0x000000ff00057c82 */ /* 0x000fe20008000000 */
[----:B------:R-:W-:-:S05]  /*2060*/  UMOV UR6, URZ ;  /* 0x000000ff00067c82 */ /* 0x000fca0008000000 */
.L_x_74:
[----:B------:R-:W-:Y:S01]  /*2070*/  IADD3 R20, P0, PT, R12, UR5, RZ ;  /* 0x000000050c147c10 */ /* 0x000fe2000ff1e0ff */
[----:B------:R-:W-:Y:S03]  /*2080*/  BSSY.RECONVERGENT B0, `(.L_x_26) ;  /* 0x0000020000007945 */ /* 0x000fe60003800200 */
[----:B------:R-:W-:-:S04]  /*2090*/  IADD3.X R19, PT, PT, R13, UR6, RZ, P0, !PT ;  /* 0x000000060d137c10 */ /* 0x000fc800087fe4ff */
[----:B-1----:R-:W-:-:S04]  /*20a0*/  LOP3.LUT R0, R19, UR11, RZ, 0xfc, !PT ;  /* 0x0000000b13007c12 */ /* 0x002fc8000f8efcff */
[----:B------:R-:W-:-:S13]  /*20b0*/  ISETP.NE.U32.AND P0, PT, R0, RZ, PT ;  /* 0x000000ff0000720c */ /* 0x000fda0003f05070 */
[----:B------:R-:W-:Y:S05]  /*20c0*/  @P0 BRA `(.L_x_27) ;  /* 0x00000000004c0947 */ /* 0x000fea0003800000 */
[----:B0-----:R-:W0:Y:S01]  /*20d0*/  I2F.U32.RP R0, UR19 ;  /* 0x0000001300007d06 */ /* 0x001e220008209000 */
[----:B------:R-:W-:Y:S01]  /*20e0*/  ISETP.NE.U32.AND P1, PT, RZ, UR19, PT ;  /* 0x00000013ff007c0c */ /* 0x000fe2000bf25070 */
[----:B------:R-:W-:-:S06]  /*20f0*/  IMAD.MOV.U32 R15, RZ, RZ, RZ ;  /* 0x000000ffff0f7224 */ /* 0x000fcc00078e00ff */
        /* <DEDUP_REMOVED lines=11> */
[----:B------:R-:W-:-:S05]  /*21b0*/  @P0 VIADD R14, R14, -UR19 ;  /* 0x800000130e0e0c36 */ /* 0x000fca0008000000 */
[----:B------:R-:W-:-:S13]  /*21c0*/  ISETP.GE.U32.AND P0, PT, R14, UR19, PT ;  /* 0x000000130e007c0c */ /* 0x000fda000bf06070 */
[----:B------:R-:W-:Y:S02]  /*21d0*/  @P0 IADD3 R14, PT, PT, R14, -UR19, RZ ;  /* 0x800000130e0e0c10 */ /* 0x000fe4000fffe0ff */
[----:B------:R-:W-:Y:S01]  /*21e0*/  @!P1 LOP3.LUT R14, RZ, UR19, RZ, 0x33, !PT ;  /* 0x00000013ff0e9c12 */ /* 0x000fe2000f8e33ff */
[----:B------:R-:W-:Y:S06]  /*21f0*/  BRA `(.L_x_28) ;  /* 0x0000000000207947 */ /* 0x000fec0003800000 */
.L_x_27:
[----:B------:R-:W1:Y:S01]  /*2200*/  LDCU.64 UR16, c[0x0][0x388] ;  /* 0x00007100ff1077ac */ /* 0x000e620008000a00 */
[----:B------:R-:W-:Y:S01]  /*2210*/  IMAD.MOV.U32 R4, RZ, RZ, R20 ;  /* 0x000000ffff047224 */ /* 0x000fe200078e0014 */
[----:B------:R-:W-:Y:S01]  /*2220*/  MOV R8, 0x2270 ;  /* 0x0000227000087802 */ /* 0x000fe20000000f00 */
[----:B------:R-:W-:Y:S02]  /*2230*/  IMAD.MOV.U32 R0, RZ, RZ, R19 ;  /* 0x000000ffff007224 */ /* 0x000fe400078e0013 */
[----:B-1----:R-:W-:Y:S01]  /*2240*/  IMAD.U32 R2, RZ, RZ, UR16 ;  /* 0x00000010ff027e24 */ /* 0x002fe2000f8e00ff */
[----:B------:R-:W-:-:S07]  /*2250*/  MOV R3, UR17 ;  /* 0x0000001100037c02 */ /* 0x000fce0008000f00 */
[----:B0-234-:R-:W-:Y:S05]  /*2260*/  CALL.REL.NOINC `($__internal_1_$__cuda_sm20_rem_u64) ;  /* 0x0000009400907944 */ /* 0x01dfea0003c00000 */
[----:B------:R-:W-:-:S07]  /*2270*/  IMAD.MOV.U32 R14, RZ, RZ, R4 ;  /* 0x000000ffff0e7224 */ /* 0x000fce00078e0004 */
.L_x_28:
[----:B--234-:R-:W-:Y:S05]  /*2280*/  BSYNC.RECONVERGENT B0 ;  /* 0x0000000000007941 */ /* 0x01cfea0003800200 */
.L_x_26:
[----:B------:R-:W-:-:S04]  /*2290*/  LEA R26, P0, R14, UR8, 0x3 ;  /* 0x000000080e1a7c11 */ /* 0x000fc8000f8018ff */
[----:B------:R-:W-:-:S06]  /*22a0*/  LEA.HI.X R27, R14, UR9, R15, 0x3, P0 ;  /* 0x000000090e1b7c11 */ /* 0x000fcc00080f1c0f */
[----:B------:R-:W5:Y:S01]  /*22b0*/  LDG.E.64 R26, desc[UR12][R26.64] ;  /* 0x0000000c1a1a7981 */ /* 0x000f62000c1e1b00 */
[----:B------:R-:W-:Y:S01]  /*22c0*/  IADD3 R18, P0, PT, R6, UR5, RZ ;  /* 0x0000000506127c10 */ /* 0x000fe2000ff1e0ff */
[----:B------:R-:W-:Y:S03]  /*22d0*/  BSSY.RECONVERGENT B0, `(.L_x_29) ;  /* 0x0000020000007945 */ /* 0x000fe60003800200 */
[----:B------:R-:W-:-:S04]  /*22e0*/  IADD3.X R11, PT, PT, R7, UR6, RZ, P0, !PT ;  /* 0x00000006070b7c10 */ /* 0x000fc800087fe4ff */
[----:B------:R-:W-:-:S04]  /*22f0*/  LOP3.LUT R0, R11, UR10, RZ, 0xfc, !PT ;  /* 0x0000000a0b007c12 */ /* 0x000fc8000f8efcff */
[----:B------:R-:W-:-:S13]  /*2300*/  ISETP.NE.U32.AND P0, PT, R0, RZ, PT ;  /* 0x000000ff0000720c */ /* 0x000fda0003f05070 */
[----:B------:R-:W-:Y:S05]  /*2310*/  @P0 BRA `(.L_x_30) ;  /* 0x00000000004c0947 */ /* 0x000fea0003800000 */
[----:B------:R-:W0:Y:S01]  /*2320*/  I2F.U32.RP R4, UR18 ;  /* 0x0000001200047d06 */ /* 0x000e220008209000 */
[----:B------:R-:W-:-:S07]  /*2330*/  ISETP.NE.U32.AND P1, PT, RZ, UR18, PT ;  /* 0x00000012ff007c0c */ /* 0x000fce000bf25070 */
        /* <DEDUP_REMOVED lines=8> */
[----:B------:R-:W-:Y:S02]  /*23c0*/  IMAD.MOV R3, RZ, RZ, -R0 ;  /* 0x000000ffff037224 */ /* 0x000fe400078e0a00 */
[----:B------:R-:W-:Y:S02]  /*23d0*/  IMAD.MOV.U32 R15, RZ, RZ, RZ ;  /* 0x000000ffff0f7224 */ /* 0x000fe400078e00ff */
[----:B------:R-:W-:-:S05]  /*23e0*/  IMAD R14, R3, UR18, R18 ;  /* 0x00000012030e7c24 */ /* 0x000fca000f8e0212 */
[----:B------:R-:W-:-:S13]  /*23f0*/  ISETP.GE.U32.AND P0, PT, R14, UR18, PT ;  /* 0x000000120e007c0c */ /* 0x000fda000bf06070 */
[----:B------:R-:W-:-:S05]  /*2400*/  @P0 VIADD R14, R14, -UR18 ;  /* 0x800000120e0e0c36 */ /* 0x000fca0008000000 */
[----:B------:R-:W-:-:S13]  /*2410*/  ISETP.GE.U32.AND P0, PT, R14, UR18, PT ;  /* 0x000000120e007c0c */ /* 0x000fda000bf06070 */
[----:B------:R-:W-:Y:S02]  /*2420*/  @P0 IADD3 R14, PT, PT, R14, -UR18, RZ ;  /* 0x800000120e0e0c10 */ /* 0x000fe4000fffe0ff */
[----:B------:R-:W-:Y:S01]  /*2430*/  @!P1 LOP3.LUT R14, RZ, UR18, RZ, 0x33, !PT ;  /* 0x00000012ff0e9c12 */ /* 0x000fe2000f8e33ff */
[----:B------:R-:W-:Y:S06]  /*2440*/  BRA `(.L_x_31) ;  /* 0x0000000000207947 */ /* 0x000fec0003800000 */
.L_x_30:
[----:B------:R-:W0:Y:S01]  /*2450*/  LDCU.64 UR16, c[0x0][0x390] ;  /* 0x00007200ff1077ac */ /* 0x000e220008000a00 */
[----:B------:R-:W-:Y:S01]  /*2460*/  IMAD.MOV.U32 R4, RZ, RZ, R18 ;  /* 0x000000ffff047224 */ /* 0x000fe200078e0012 */
[----:B------:R-:W-:Y:S01]  /*2470*/  MOV R8, 0x24c0 ;  /* 0x000024c000087802 */ /* 0x000fe20000000f00 */
[----:B------:R-:W-:Y:S02]  /*2480*/  IMAD.MOV.U32 R0, RZ, RZ, R11 ;  /* 0x000000ffff007224 */ /* 0x000fe400078e000b */
[----:B0-----:R-:W-:Y:S01]  /*2490*/  IMAD.U32 R2, RZ, RZ, UR16 ;  /* 0x00000010ff027e24 */ /* 0x001fe2000f8e00ff */
[----:B------:R-:W-:-:S07]  /*24a0*/  MOV R3, UR17 ;  /* 0x0000001100037c02 */ /* 0x000fce0008000f00 */
[----:B-----5:R-:W-:Y:S05]  /*24b0*/  CALL.REL.NOINC `($__internal_1_$__cuda_sm20_rem_u64) ;  /* 0x0000009000fc7944 */ /* 0x020fea0003c00000 */
[----:B------:R-:W-:-:S07]  /*24c0*/  IMAD.MOV.U32 R14, RZ, RZ, R4 ;  /* 0x000000ffff0e7224 */ /* 0x000fce00078e0004 */
.L_x_31:
[----:B------:R-:W-:Y:S05]  /*24d0*/  BSYNC.RECONVERGENT B0 ;  /* 0x0000000000007941 */ /* 0x000fea0003800200 */
.L_x_29:
[----:B-----5:R-:W-:-:S04]  /*24e0*/  LEA R2, P0, R14, R26, 0x2 ;  /* 0x0000001a0e027211 */ /* 0x020fc800078010ff */
[----:B------:R-:W-:-:S05]  /*24f0*/  LEA.HI.X R3, R14, R27, R15, 0x2, P0 ;  /* 0x0000001b0e037211 */ /* 0x000fca00000f140f */
[----:B------:R-:W2:Y:S01]  /*2500*/  LDG.E R2, desc[UR12][R2.64] ;  /* 0x0000000c02027981 */ /* 0x000ea2000c1e1900 */
[----:B------:R-:W-:Y:S01]  /*2510*/  IADD3 R4, P0, PT, R20, 0x1, RZ ;  /* 0x0000000114047810 */ /* 0x000fe20007f1e0ff */
[----:B------:R-:W-:Y:S04]  /*2520*/  BSSY.RECONVERGENT B0, `(.L_x_32) ;  /* 0x0000022000007945 */ /* 0x000fe80003800200 */
[----:B------:R-:W-:-:S05]  /*2530*/  IMAD.X R8, RZ, RZ, R19, P0 ;  /* 0x000000ffff087224 */ /* 0x000fca00000e0613 */
[----:B------:R-:W-:-:S04]  /*2540*/  LOP3.LUT R0, R8, UR11, RZ, 0xfc, !PT ;  /* 0x0000000b08007c12 */ /* 0x000fc8000f8efcff */
[----:B------:R-:W-:Y:S01]  /*2550*/  ISETP.NE.U32.AND P0, PT, R0, RZ, PT ;  /* 0x000000ff0000720c */ /* 0x000fe20003f05070 */
[C---:B--2---:R-:W-:Y:S01]  /*2560*/  FADD R10, R2.reuse, R10 ;  /* 0x0000000a020a7221 */ /* 0x044fe20000000000 */
[C---:B------:R-:W-:Y:S01]  /*2570*/  FMUL R9, R2.reuse, R9 ;  /* 0x0000000902097220 */ /* 0x040fe20000400000 */
[----:B------:R-:W-:-:S10]  /*2580*/  FADD R5, -R2, R5 ;  /* 0x0000000502057221 */ /* 0x000fd40000000100 */
[----:B------:R-:W-:Y:S05]  /*2590*/  @P0 BRA `(.L_x_33) ;  /* 0x00000000004c0947 */ /* 0x000fea0003800000 */
[----:B------:R-:W0:Y:S01]  /*25a0*/  I2F.U32.RP R8, UR19 ;  /* 0x0000001300087d06 */ /* 0x000e220008209000 */
[----:B------:R-:W-:-:S07]  /*25b0*/  ISETP.NE.U32.AND P1, PT, RZ, UR19, PT ;  /* 0x00000013ff007c0c */ /* 0x000fce000bf25070 */
[----:B0-----:R-:W0:Y:S02]  /*25c0*/  MUFU.RCP R8, R8 ;  /* 0x0000000800087308 */ /* 0x001e240000001000 */
[----:B0-----:R-:W-:-:S06]  /*25d0*/  IADD3 R2, PT, PT, R8, 0xffffffe, RZ ;  /* 0x0ffffffe08027810 */ /* 0x001fcc0007ffe0ff */
[----:B------:R0:W1:Y:S02]  /*25e0*/  F2I.FTZ.U32.TRUNC.NTZ R3, R2 ;  /* 0x0000000200037305 */ /* 0x000064000021f000 */
[----:B0-----:R-:W-:Y:S02]  /*25f0*/  IMAD.MOV.U32 R2, RZ, RZ, RZ ;  /* 0x000000ffff027224 */ /* 0x001fe400078e00ff */
[----:B-1----:R-:W-:-:S04]  /*2600*/  IMAD.MOV R15, RZ, RZ, -R3 ;  /* 0x000000ffff0f7224 */ /* 0x002fc800078e0a03 */
[----:B------:R-:W-:-:S04]  /*2610*/  IMAD R15, R15, UR19, RZ ;  /* 0x000000130f0f7c24 */ /* 0x000fc8000f8e02ff */
[----:B------:R-:W-:-:S06]  /*2620*/  IMAD.HI.U32 R15, R3, R15, R2 ;  /* 0x0000000f030f7227 */ /* 0x000fcc00078e0002 */
[----:B------:R-:W-:-:S04]  /*2630*/  IMAD.HI.U32 R0, R15, R4, RZ ;  /* 0x000000040f007227 */ /* 0x000fc800078e00ff */
[----:B------:R-:W-:Y:S02]  /*2640*/  IMAD.MOV R0, RZ, RZ, -R0 ;  /* 0x000000ffff007224 */ /* 0x000fe400078e0a00 */
[----:B------:R-:W-:Y:S02]  /*2650*/  IMAD.MOV.U32 R15, RZ, RZ, RZ ;  /* 0x000000ffff0f7224 */ /* 0x000fe400078e00ff */
[----:B------:R-:W-:-:S05]  /*2660*/  IMAD R14, R0, UR19, R4 ;  /* 0x00000013000e7c24 */ /* 0x000fca000f8e0204 */
[----:B------:R-:W-:-:S13]  /*2670*/  ISETP.GE.U32.AND P0, PT, R14, UR19, PT ;  /* 0x000000130e007c0c */ /* 0x000fda000bf06070 */
[----:B------:R-:W-:-:S04]  /*2680*/  @P0 IADD3 R14, PT, PT, R14, -UR19, RZ ;  /* 0x800000130e0e0c10 */ /* 0x000fc8000fffe0ff */
[----:B------:R-:W-:-:S13]  /*2690*/  ISETP.GE.U32.AND P0, PT, R14, UR19, PT ;  /* 0x000000130e007c0c */ /* 0x000fda000bf06070 */
[----:B------:R-:W-:Y:S01]  /*26a0*/  @P0 VIADD R14, R14, -UR19 ;  /* 0x800000130e0e0c36 */ /* 0x000fe20008000000 */
[----:B------:R-:W-:Y:S01]  /*26b0*/  @!P1 LOP3.LUT R14, RZ, UR19, RZ, 0x33, !PT ;  /* 0x00000013ff0e9c12 */ /* 0x000fe2000f8e33ff */
[----:B------:R-:W-:Y:S06]  /*26c0*/  BRA `(.L_x_34) ;  /* 0x00000000001c7947 */ /* 0x000fec0003800000 */
.L_x_33:
[----:B------:R-:W0:Y:S01]  /*26d0*/  LDCU.64 UR16, c[0x0][0x388] ;  /* 0x00007100ff1077ac */ /* 0x000e220008000a00 */
[----:B------:R-:W-:Y:S01]  /*26e0*/  IMAD.MOV.U32 R0, RZ, RZ, R8 ;  /* 0x000000ffff007224 */ /* 0x000fe200078e0008 */
[----:B------:R-:W-:Y:S01]  /*26f0*/  MOV R8, 0x2730 ;  /* 0x0000273000087802 */ /* 0x000fe20000000f00 */
[----:B0-----:R-:W-:Y:S01]  /*2700*/  IMAD.U32 R2, RZ, RZ, UR16 ;  /* 0x00000010ff027e24 */ /* 0x001fe2000f8e00ff */
[----:B------:R-:W-:-:S07]  /*2710*/  MOV R3, UR17 ;  /* 0x0000001100037c02 */ /* 0x000fce0008000f00 */
[----:B------:R-:W-:Y:S05]  /*2720*/  CALL.REL.NOINC `($__internal_1_$__cuda_sm20_rem_u64) ;  /* 0x0000009000607944 */ /* 0x000fea0003c00000 */
[----:B------:R-:W-:-:S07]  /*2730*/  IMAD.MOV.U32 R14, RZ, RZ, R4 ;  /* 0x000000ffff0e7224 */ /* 0x000fce00078e0004 */
.L_x_34:
[----:B------:R-:W-:Y:S05]  /*2740*/  BSYNC.RECONVERGENT B0 ;  /* 0x0000000000007941 */ /* 0x000fea0003800200 */
.L_x_32:
[----:B------:R-:W-:-:S04]  /*2750*/  LEA R26, P0, R14, UR8, 0x3 ;  /* 0x000000080e1a7c11 */ /* 0x000fc8000f8018ff */
[----:B------:R-:W-:-:S06]  /*2760*/  LEA.HI.X R27, R14, UR9, R15, 0x3, P0 ;  /* 0x000000090e1b7c11 */ /* 0x000fcc00080f1c0f */
[----:B------:R-:W5:Y:S01]  /*2770*/  LDG.E.64 R26, desc[UR12][R26.64] ;  /* 0x0000000c1a1a7981 */ /* 0x000f62000c1e1b00 */
[----:B------:R-:W-:Y:S01]  /*2780*/  IADD3 R4, P0, PT, R18, 0x1, RZ ;  /* 0x0000000112047810 */ /* 0x000fe20007f1e0ff */
[----:B------:R-:W-:Y:S04]  /*2790*/  BSSY.RECONVERGENT B0, `(.L_x_35) ;  /* 0x000001f000007945 */ /* 0x000fe80003800200 */
[----:B------:R-:W-:-:S05]  /*27a0*/  IMAD.X R8, RZ, RZ, R11, P0 ;  /* 0x000000ffff087224 */ /* 0x000fca00000e060b */
[----:B------:R-:W-:-:S04]  /*27b0*/  LOP3.LUT R0, R8, UR10, RZ, 0xfc, !PT ;  /* 0x0000000a08007c12 */ /* 0x000fc8000f8efcff */
[----:B------:R-:W-:-:S13]  /*27c0*/  ISETP.NE.U32.AND P0, PT, R0, RZ, PT ;  /* 0x000000ff0000720c */ /* 0x000fda0003f05070 */
        /* <DEDUP_REMOVED lines=20> */
.L_x_36:
[----:B------:R-:W0:Y:S01]  /*2910*/  LDCU.64 UR16, c[0x0][0x390] ;  /* 0x00007200ff1077ac */ /* 0x000e220008000a00 */
[----:B------:R-:W-:Y:S01]  /*2920*/  IMAD.MOV.U32 R0, RZ, RZ, R8 ;  /* 0x000000ffff007224 */ /* 0x000fe200078e0008 */
[----:B------:R-:W-:Y:S01]  /*2930*/  MOV R8, 0x2970 ;  /* 0x0000297000087802 */ /* 0x000fe20000000f00 */
[----:B0-----:R-:W-:Y:S01]  /*2940*/  IMAD.U32 R2, RZ, RZ, UR16 ;  /* 0x00000010ff027e24 */ /* 0x001fe2000f8e00ff */
[----:B------:R-:W-:-:S07]  /*2950*/  MOV R3, UR17 ;  /* 0x0000001100037c02 */ /* 0x000fce0008000f00 */
[----:B-----5:R-:W-:Y:S05]  /*2960*/  CALL.REL.NOINC `($__internal_1_$__cuda_sm20_rem_u64) ;  /* 0x0000008c00d07944 */ /* 0x020fea0003c00000 */
[----:B------:R-:W-:-:S07]  /*2970*/  IMAD.MOV.U32 R14, RZ, RZ, R4 ;  /* 0x000000ffff0e7224 */ /* 0x000fce00078e0004 */
.L_x_37:
[----:B------:R-:W-:Y:S05]  /*2980*/  BSYNC.RECONVERGENT B0 ;  /* 0x0000000000007941 */ /* 0x000fea0003800200 */
.L_x_35:
        /* <DEDUP_REMOVED lines=8> */
[--C-:B--2---:R-:W-:Y:S01]  /*2a10*/  FADD R10, R10, R2.reuse ;  /* 0x000000020a0a7221 */ /* 0x104fe20000000000 */
[----:B------:R-:W-:Y:S01]  /*2a20*/  FMUL R9, R9, R2 ;  /* 0x0000000209097220 */ /* 0x000fe20000400000 */
[----:B------:R-:W-:-:S10]  /*2a30*/  FADD R5, R5, -R2 ;  /* 0x8000000205057221 */ /* 0x000fd40000000000 */
        /* <DEDUP_REMOVED lines=20> */
.L_x_39:
[----:B------:R-:W0:Y:S01]  /*2b80*/  LDCU.64 UR16, c[0x0][0x388] ;  /* 0x00007100ff1077ac */ /* 0x000e220008000a00 */
[----:B------:R-:W-:Y:S01]  /*2b90*/  IMAD.MOV.U32 R0, RZ, RZ, R8 ;  /* 0x000000ffff007224 */ /* 0x000fe200078e0008 */
[----:B------:R-:W-:Y:S01]  /*2ba0*/  MOV R8, 0x2be0 ;  /* 0x00002be000087802 */ /* 0x000fe20000000f00 */
[----:B0-----:R-:W-:Y:S01]  /*2bb0*/  IMAD.U32 R2, RZ, RZ, UR16 ;  /* 0x00000010ff027e24 */ /* 0x001fe2000f8e00ff */
[----:B------:R-:W-:-:S07]  /*2bc0*/  MOV R3, UR17 ;  /* 0x0000001100037c02 */ /* 0x000fce0008000f00 */
[----:B------:R-:W-:Y:S05]  /*2bd0*/  CALL.REL.NOINC `($__internal_1_$__cuda_sm20_rem_u64) ;  /* 0x0000008c00347944 */ /* 0x000fea0003c00000 */
[----:B------:R-:W-:-:S07]  /*2be0*/  IMAD.MOV.U32 R14, RZ, RZ, R4 ;  /* 0x000000ffff0e7224 */ /* 0x000fce00078e0004 */
.L_x_40:
[----:B------:R-:W-:Y:S05]  /*2bf0*/  BSYNC.RECONVERGENT B0 ;  /* 0x0000000000007941 */ /* 0x000fea0003800200 */
.L_x_38:
        /* <DEDUP_REMOVED lines=28> */
.L_x_42:
[----:B------:R-:W0:Y:S01]  /*2dc0*/  LDCU.64 UR16, c[0x0][0x390] ;  /* 0x00007200ff1077ac */ /* 0x000e220008000a00 */
[----:B------:R-:W-:Y:S01]  /*2dd0*/  IMAD.MOV.U32 R0, RZ, RZ, R8 ;  /* 0x000000ffff007224 */ /* 0x000fe200078e0008 */
[----:B------:R-:W-:Y:S01]  /*2de0*/  MOV R8, 0x2e20 ;  /* 0x00002e2000087802 */ /* 0x000fe20000000f00 */
[----:B0-----:R-:W-:Y:S01]  /*2df0*/  IMAD.U32 R2, RZ, RZ, UR16 ;  /* 0x00000010ff027e24 */ /* 0x001fe2000f8e00ff */
[----:B------:R-:W-:-:S07]  /*2e00*/  MOV R3, UR17 ;  /* 0x0000001100037c02 */ /* 0x000fce0008000f00 */
[----:B-----5:R-:W-:Y:S05]  /*2e10*/  CALL.REL.NOINC `($__internal_1_$__cuda_sm20_rem_u64) ;  /* 0x0000008800a47944 */ /* 0x020fea0003c00000 */
[----:B------:R-:W-:-:S07]  /*2e20*/  IMAD.MOV.U32 R14, RZ, RZ, R4 ;  /* 0x000000ffff0e7224 */ /* 0x000fce00078e0004 */
.L_x_43:
[----:B------:R-:W-:Y:S05]  /*2e30*/  BSYNC.RECONVERGENT B0 ;  /* 0x0000000000007941 */ /* 0x000fea0003800200 */
.L_x_41:
        /* <DEDUP_REMOVED lines=31> */
.L_x_45:
[----:B------:R-:W0:Y:S01]  /*3030*/  LDCU.64 UR16, c[0x0][0x388] ;  /* 0x00007100ff1077ac */ /* 0x000e220008000a00 */
[----:B------:R-:W-:Y:S01]  /*3040*/  IMAD.MOV.U32 R0, RZ, RZ, R8 ;  /* 0x000000ffff007224 */ /* 0x000fe200078e0008 */
[----:B------:R-:W-:Y:S01]  /*3050*/  MOV R8, 0x3090 ;  /* 0x0000309000087802 */ /* 0x000fe20000000f00 */
[----:B0-----:R-:W-:Y:S01]  /*3060*/  IMAD.U32 R2, RZ, RZ, UR16 ;  /* 0x00000010ff027e24 */ /* 0x001fe2000f8e00ff */
[----:B------:R-:W-:-:S07]  /*3070*/  MOV R3, UR17 ;  /* 0x0000001100037c02 */ /* 0x000fce0008000f00 */
[----:B------:R-:W-:Y:S05]  /*3080*/  CALL.REL.NOINC `($__internal_1_$__cuda_sm20_rem_u64) ;  /* 0x0000008800087944 */ /* 0x000fea0003c00000 */
[----:B------:R-:W-:-:S07]  /*3090*/  IMAD.MOV.U32 R14, RZ, RZ, R4 ;  /* 0x000000ffff0e7224 */ /* 0x000fce00078e0004 */
.L_x_46:
[----:B------:R-:W-:Y:S05]  /*30a0*/  BSYNC.RECONVERGENT B0 ;  /* 0x0000000000007941 */ /* 0x000fea0003800200 */
.L_x_44:
        /* <DEDUP_REMOVED lines=28> */
.L_x_48:
[----:B------:R-:W0:Y:S01]  /*3270*/  LDCU.64 UR16, c[0x0][0x390] ;  /* 0x00007200ff1077ac */ /* 0x000e220008000a00 */
[----:B------:R-:W-:Y:S01]  /*3280*/  IMAD.MOV.U32 R0, RZ, RZ, R8 ;  /* 0x000000ffff007224 */ /* 0x000fe200078e0008 */
[----:B------:R-:W-:Y:S01]  /*3290*/  MOV R8, 0x32d0 ;  /* 0x000032d000087802 */ /* 0x000fe20000000f00 */
[----:B0-----:R-:W-:Y:S01]  /*32a0*/  IMAD.U32 R2, RZ, RZ, UR16 ;  /* 0x00000010ff027e24 */ /* 0x001fe2000f8e00ff */
[----:B------:R-:W-:-:S07]  /*32b0*/  MOV R3, UR17 ;  /* 0x0000001100037c02 */ /* 0x000fce0008000f00 */
[----:B-----5:R-:W-:Y:S05]  /*32c0*/  CALL.REL.NOINC `($__internal_1_$__cuda_sm20_rem_u64) ;  /* 0x0000008400787944 */ /* 0x020fea0003c00000 */
[----:B------:R-:W-:-:S07]  /*32d0*/  IMAD.MOV.U32 R14, RZ, RZ, R4 ;  /* 0x000000ffff0e7224 */ /* 0x000fce00078e0004 */
.L_x_49:
[----:B------:R-:W-:Y:S05]  /*32e0*/  BSYNC.RECONVERGENT B0 ;  /* 0x0000000000007941 */ /* 0x000fea0003800200 */
.L_x_47:
        /* <DEDUP_REMOVED lines=31> */
.L_x_51:
[----:B------:R-:W0:Y:S01]  /*34e0*/  LDCU.64 UR16, c[0x0][0x388] ;  /* 0x00007100ff1077ac */ /* 0x000e220008000a00 */
[----:B------:R-:W-:Y:S01]  /*34f0*/  IMAD.MOV.U32 R0, RZ, RZ, R8 ;  /* 0x000000ffff007224 */ /* 0x000fe200078e0008 */
[----:B------:R-:W-:Y:S01]  /*3500*/  MOV R8, 0x3540 ;  /* 0x0000354000087802 */ /* 0x000fe20000000f00 */
[----:B0-----:R-:W-:Y:S01]  /*3510*/  IMAD.U32 R2, RZ, RZ, UR16 ;  /* 0x00000010ff027e24 */ /* 0x001fe2000f8e00ff */
[----:B------:R-:W-:-:S07]  /*3520*/  MOV R3, UR17 ;  /* 0x0000001100037c02 */ /* 0x000fce0008000f00 */
[----:B------:R-:W-:Y:S05]  /*3530*/  CALL.REL.NOINC `($__internal_1_$__cuda_sm20_rem_u64) ;  /* 0x0000008000dc7944 */ /* 0x000fea0003c00000 */
[----:B------:R-:W-:-:S07]  /*3540*/  IMAD.MOV.U32 R14, RZ, RZ, R4 ;  /* 0x000000ffff0e7224 */ /* 0x000fce00078e0004 */
.L_x_52:
[----:B------:R-:W-:Y:S05]  /*3550*/  BSYNC.RECONVERGENT B0 ;  /* 0x0000000000007941 */ /* 0x000fea0003800200 */
.L_x_50:
        /* <DEDUP_REMOVED lines=28> */
.L_x_54:
[----:B------:R-:W0:Y:S01]  /*3720*/  LDCU.64 UR16, c[0x0][0x390] ;  /* 0x00007200ff1077ac */ /* 0x000e220008000a00 */
[----:B------:R-:W-:Y:S01]  /*3730*/  IMAD.MOV.U32 R0, RZ, RZ, R8 ;  /* 0x000000ffff007224 */ /* 0x000fe200078e0008 */
[----:B------:R-:W-:Y:S01]  /*3740*/  MOV R8, 0x3780 ;  /* 0x0000378000087802 */ /* 0x000fe20000000f00 */
[----:B0-----:R-:W-:Y:S01]  /*3750*/  IMAD.U32 R2, RZ, RZ, UR16 ;  /* 0x00000010ff027e24 */ /* 0x001fe2000f8e00ff */
[----:B------:R-:W-:-:S07]  /*3760*/  MOV R3, UR17 ;  /* 0x0000001100037c02 */ /* 0x000fce0008000f00 */
[----:B-----5:R-:W-:Y:S05]  /*3770*/  CALL.REL.NOINC `($__internal_1_$__cuda_sm20_rem_u64) ;  /* 0x00000080004c7944 */ /* 0x020fea0003c00000 */
[----:B------:R-:W-:-:S07]  /*3780*/  IMAD.MOV.U32 R14, RZ, RZ, R4 ;  /* 0x000000ffff0e7224 */ /* 0x000fce00078e0004 */
.L_x_55:
[----:B------:R-:W-:Y:S05]  /*3790*/  BSYNC.RECONVERGENT B0 ;  /* 0x0000000000007941 */ /* 0x000fea0003800200 */
.L_x_53:
        /* <DEDUP_REMOVED lines=31> */
.L_x_57:
[----:B------:R-:W0:Y:S01]  /*3990*/  LDCU.64 UR16, c[0x0][0x388] ;  /* 0x00007100ff1077ac */ /* 0x000e220008000a00 */
[----:B------:R-:W-:Y:S01]  /*39a0*/  IMAD.MOV.U32 R0, RZ, RZ, R8 ;  /* 0x000000ffff007224 */ /* 0x000fe200078e0008 */
[----:B------:R-:W-:Y:S01]  /*39b0*/  MOV R8, 0x39f0 ;  /* 0x000039f000087802 */ /* 0x000fe20000000f00 */
[----:B0-----:R-:W-:Y:S01]  /*39c0*/  IMAD.U32 R2, RZ, RZ, UR16 ;  /* 0x00000010ff027e24 */ /* 0x001fe2000f8e00ff */
[----:B------:R-:W-:-:S07]  /*39d0*/  MOV R3, UR17 ;  /* 0x0000001100037c02 */ /* 0x000fce0008000f00 */
[----:B------:R-:W-:Y:S05]  /*39e0*/  CALL.REL.NOINC `($__internal_1_$__cuda_sm20_rem_u64) ;  /* 0x0000007c00b07944 */ /* 0x000fea0003c00000 */
[----:B------:R-:W-:-:S07]  /*39f0*/  IMAD.MOV.U32 R14, RZ, RZ, R4 ;  /* 0x000000ffff0e7224 */ /* 0x000fce00078e0004 */
.L_x_58:
[----:B------:R-:W-:Y:S05]  /*3a00*/  BSYNC.RECONVERGENT B0 ;  /* 0x0000000000007941 */ /* 0x000fea0003800200 */
.L_x_56:
        /* <DEDUP_REMOVED lines=28> */
.L_x_60:
[----:B------:R-:W0:Y:S01]  /*3bd0*/  LDCU.64 UR16, c[0x0][0x390] ;  /* 0x00007200ff1077ac */ /* 0x000e220008000a00 */
[----:B------:R-:W-:Y:S01]  /*3be0*/  IMAD.MOV.U32 R0, RZ, RZ, R8 ;  /* 0x000000ffff007224 */ /* 0x000fe200078e0008 */
[----:B------:R-:W-:Y:S01]  /*3bf0*/  MOV R8, 0x3c30 ;  /* 0x00003c3000087802 */ /* 0x000fe20000000f00 */
[----:B0-----:R-:W-:Y:S01]  /*3c00*/  IMAD.U32 R2, RZ, RZ, UR16 ;  /* 0x00000010ff027e24 */ /* 0x001fe2000f8e00ff */
[----:B------:R-:W-:-:S07]  /*3c10*/  MOV R3, UR17 ;  /* 0x0000001100037c02 */ /* 0x000fce0008000f00 */
[----:B-----5:R-:W-:Y:S05]  /*3c20*/  CALL.REL.NOINC `($__internal_1_$__cuda_sm20_rem_u64) ;  /* 0x0000007c00207944 */ /* 0x020fea0003c00000 */
[----:B------:R-:W-:-:S07]  /*3c30*/  IMAD.MOV.U32 R14, RZ, RZ, R4 ;  /* 0x000000ffff0e7224 */ /* 0x000fce00078e0004 */
.L_x_61:
[----:B------:R-:W-:Y:S05]  /*3c40*/  BSYNC.RECONVERGENT B0 ;  /* 0x0000000000007941 */ /* 0x000fea0003800200 */
.L_x_59:
        /* <DEDUP_REMOVED lines=31> */
.L_x_63:
[----:B------:R-:W0:Y:S01]  /*3e40*/  LDCU.64 UR16, c[0x0][0x388] ;  /* 0x00007100ff1077ac */ /* 0x000e220008000a00 */
[----:B------:R-:W-:Y:S01]  /*3e50*/  IMAD.MOV.U32 R0, RZ, RZ, R8 ;  /* 0x000000ffff007224 */ /* 0x000fe200078e0008 */
[----:B------:R-:W-:Y:S01]  /*3e60*/  MOV R8, 0x3ea0 ;  /* 0x00003ea000087802 */ /* 0x000fe20000000f00 */
[----:B0-----:R-:W-:Y:S01]  /*3e70*/  IMAD.U32 R2, RZ, RZ, UR16 ;  /* 0x00000010ff027e24 */ /* 0x001fe2000f8e00ff */
[----:B------:R-:W-:-:S07]  /*3e80*/  MOV R3, UR17 ;  /* 0x0000001100037c02 */ /* 0x000fce0008000f00 */
[----:B------:R-:W-:Y:S05]  /*3e90*/  CALL.REL.NOINC `($__internal_1_$__cuda_sm20_rem_u64) ;  /* 0x0000007800847944 */ /* 0x000fea0003c00000 */
[----:B------:R-:W-:-:S07]  /*3ea0*/  IMAD.MOV.U32 R14, RZ, RZ, R4 ;  /* 0x000000ffff0e7224 */ /* 0x000fce00078e0004 */
.L_x_64:
[----:B------:R-:W-:Y:S05]  /*3eb0*/  BSYNC.RECONVERGENT B0 ;  /* 0x0000000000007941 */ /* 0x000fea0003800200 */
.L_x_62:
        /* <DEDUP_REMOVED lines=28> */
.L_x_66:
[----:B------:R-:W0:Y:S01]  /*4080*/  LDCU.64 UR16, c[0x0][0x390] ;  /* 0x00007200ff1077ac */ /* 0x000e220008000a00 */
[----:B------:R-:W-:Y:S01]  /*4090*/  IMAD.MOV.U32 R0, RZ, RZ, R8 ;  /* 0x000000ffff007224 */ /* 0x000fe200078e0008 */
[----:B------:R-:W-:Y:S01]  /*40a0*/  MOV R8, 0x40e0 ;  /* 0x000040e000087802 */ /* 0x000fe20000000f00 */
[----:B0-----:R-:W-:Y:S01]  /*40b0*/  IMAD.U32 R2, RZ, RZ, UR16 ;  /* 0x00000010ff027e24 */ /* 0x001fe2000f8e00ff */
[----:B------:R-:W-:-:S07]  /*40c0*/  MOV R3, UR17 ;  /* 0x0000001100037c02 */ /* 0x000fce0008000f00 */
[----:B-----5:R-:W-:Y:S05]  /*40d0*/  CALL.REL.NOINC `($__internal_1_$__cuda_sm20_rem_u64) ;  /* 0x0000007400f47944 */ /* 0x020fea0003c00000 */
[----:B------:R-:W-:-:S07]  /*40e0*/  IMAD.MOV.U32 R14, RZ, RZ, R4 ;  /* 0x000000ffff0e7224 */ /* 0x000fce00078e0004 */
.L_x_67:
[----:B------:R-:W-:Y:S05]  /*40f0*/  BSYNC.RECONVERGENT B0 ;  /* 0x0000000000007941 */ /* 0x000fea0003800200 */
.L_x_65:
        /* <DEDUP_REMOVED lines=31> */
.L_x_69:
[----:B------:R-:W0:Y:S01]  /*42f0*/  LDCU.64 UR16, c[0x0][0x388] ;  /* 0x00007100ff1077ac */ /* 0x000e220008000a00 */
[----:B------:R-:W-:Y:S01]  /*4300*/  IMAD.MOV.U32 R0, RZ, RZ, R19 ;  /* 0x000000ffff007224 */ /* 0x000fe200078e0013 */
[----:B------:R-:W-:Y:S01]  /*4310*/  MOV R8, 0x4350 ;  /* 0x0000435000087802 */ /* 0x000fe20000000f00 */
[----:B0-----:R-:W-:Y:S01]  /*4320*/  IMAD.U32 R2, RZ, RZ, UR16 ;  /* 0x00000010ff027e24 */ /* 0x001fe2000f8e00ff */
[----:B------:R-:W-:-:S07]  /*4330*/  MOV R3, UR17 ;  /* 0x0000001100037c02 */ /* 0x000fce0008000f00 */
[----:B------:R-:W-:Y:S05]  /*4340*/  CALL.REL.NOINC `($__internal_1_$__cuda_sm20_rem_u64) ;  /* 0x0000007400587944 */ /* 0x000fea0003c00000 */
[----:B------:R-:W-:-:S07]  /*4350*/  IMAD.MOV.U32 R14, RZ, RZ, R4 ;  /* 0x000000ffff0e7224 */ /* 0x000fce00078e0004 */
.L_x_70:
[----:B------:R-:W-:Y:S05]  /*4360*/  BSYNC.RECONVERGENT B0 ;  /* 0x0000000000007941 */ /* 0x000fea0003800200 */
.L_x_68:
        /* <DEDUP_REMOVED lines=10> */
[----:B------:R-:W-:Y:S01]  /*4410*/  ISETP.NE.U32.AND P1, PT, RZ, UR18, PT ;  /* 0x00000012ff007c0c */ /* 0x000fe2000bf25070 */
[----:B------:R-:W-:-:S06]  /*4420*/  IMAD.MOV.U32 R15, RZ, RZ, RZ ;  /* 0x000000ffff0f7224 */ /* 0x000fcc00078e00ff */
        /* <DEDUP_REMOVED lines=8> */
[----:B------:R-:W-:-:S04]  /*44b0*/  IMAD.MOV R0, RZ, RZ, -R0 ;  /* 0x000000ffff007224 */ /* 0x000fc800078e0a00 */
[----:B------:R-:W-:-:S05]  /*44c0*/  IMAD R14, R0, UR18, R4 ;  /* 0x00000012000e7c24 */ /* 0x000fca000f8e0204 */
[----:B------:R-:W-:-:S13]  /*44d0*/  ISETP.GE.U32.AND P0, PT, R14, UR18, PT ;  /* 0x000000120e007c0c */ /* 0x000fda000bf06070 */
[----:B------:R-:W-:-:S04]  /*44e0*/  @P0 IADD3 R14, PT, PT, R14, -UR18, RZ ;  /* 0x800000120e0e0c10 */ /* 0x000fc8000fffe0ff */
[----:B------:R-:W-:-:S13]  /*44f0*/  ISETP.GE.U32.AND P0, PT, R14, UR18, PT ;  /* 0x000000120e007c0c */ /* 0x000fda000bf06070 */
[----:B------:R-:W-:Y:S01]  /*4500*/  @P0 VIADD R14, R14, -UR18 ;  /* 0x800000120e0e0c36 */ /* 0x000fe20008000000 */
[----:B------:R-:W-:Y:S01]  /*4510*/  @!P1 LOP3.LUT R14, RZ, UR18, RZ, 0x33, !PT ;  /* 0x00000012ff0e9c12 */ /* 0x000fe2000f8e33ff */
[----:B------:R-:W-:Y:S06]  /*4520*/  BRA `(.L_x_73) ;  /* 0x00000000001c7947 */ /* 0x000fec0003800000 */
.L_x_72:
[----:B------:R-:W0:Y:S01]  /*4530*/  LDCU.64 UR16, c[0x0][0x390] ;  /* 0x00007200ff1077ac */ /* 0x000e220008000a00 */
[----:B------:R-:W-:Y:S01]  /*4540*/  IMAD.MOV.U32 R0, RZ, RZ, R11 ;  /* 0x000000ffff007224 */ /* 0x000fe200078e000b */
[----:B------:R-:W-:Y:S01]  /*4550*/  MOV R8, 0x4590 ;  /* 0x0000459000087802 */ /* 0x000fe20000000f00 */
[----:B0-----:R-:W-:Y:S01]  /*4560*/  IMAD.U32 R2, RZ, RZ, UR16 ;  /* 0x00000010ff027e24 */ /* 0x001fe2000f8e00ff */
[----:B------:R-:W-:-:S07]  /*4570*/  MOV R3, UR17 ;  /* 0x0000001100037c02 */ /* 0x000fce0008000f00 */
[----:B-----5:R-:W-:Y:S05]  /*4580*/  CALL.REL.NOINC `($__internal_1_$__cuda_sm20_rem_u64) ;  /* 0x0000007000c87944 */ /* 0x020fea0003c00000 */
[----:B------:R-:W-:-:S07]  /*4590*/  IMAD.MOV.U32 R14, RZ, RZ, R4 ;  /* 0x000000ffff0e7224 */ /* 0x000fce00078e0004 */
.L_x_73:
[----:B------:R-:W-:Y:S05]  /*45a0*/  BSYNC.RECONVERGENT B0 ;  /* 0x0000000000007941 */ /* 0x000fea0003800200 */
.L_x_71:
[----:B-----5:R-:W-:-:S04]  /*45b0*/  LEA R2, P0, R14, R26, 0x2 ;  /* 0x0000001a0e027211 */ /* 0x020fc800078010ff */
[----:B------:R-:W-:-:S05]  /*45c0*/  LEA.HI.X R3, R14, R27, R15, 0x2, P0 ;  /* 0x0000001b0e037211 */ /* 0x000fca00000f140f */
[----:B------:R-:W2:Y:S01]  /*45d0*/  LDG.E R2, desc[UR12][R2.64] ;  /* 0x0000000c02027981 */ /* 0x000ea2000c1e1900 */
[----:B------:R-:W-:-:S04]  /*45e0*/  UIADD3 UR5, UP0, UPT, UR5, 0x8, URZ ;  /* 0x0000000805057890 */ /* 0x000fc8000ff1e0ff */
[----:B------:R-:W-:Y:S02]  /*45f0*/  UIADD3.X UR6, UPT, UPT, URZ, UR6, URZ, UP0, !UPT ;  /* 0x00000006ff067290 */ /* 0x000fe400087fe4ff */
[----:B------:R-:W-:-:S04]  /*4600*/  UISETP.NE.U32.AND UP0, UPT, UR5, UR7, UPT ;  /* 0x000000070500728c */ /* 0x000fc8000bf05070 */
[----:B------:R-:W-:Y:S01]  /*4610*/  UISETP.NE.AND.EX UP0, UPT, UR6, UR11, UPT, UP0 ;  /* 0x0000000b0600728c */ /* 0x000fe2000bf05300 */
[--C-:B--2---:R-:W-:Y:S01]  /*4620*/  FADD R10, R10, R2.reuse ;  /* 0x000000020a0a7221 */ /* 0x104fe20000000000 */
[----:B------:R-:W-:Y:S01]  /*4630*/  FMUL R9, R9, R2 ;  /* 0x0000000209097220 */ /* 0x000fe20000400000 */
[----:B------:R-:W-:-:S06]  /*4640*/  FADD R5, R5, -R2 ;  /* 0x8000000205057221 */ /* 0x000fcc0000000000 */
[----:B------:R-:W-:Y:S05]  /*4650*/  BRA.U UP0, `(.L_x_74) ;  /* 0xffffffd900847547 */ /* 0x000fea000b83ffff */
[----:B------:R-:W0:Y:S01]  /*4660*/  LDCU UR6, c[0x0][0x38c] ;  /* 0x00007180ff0677ac */ /* 0x000e220008000800 */
[----:B------:R-:W-:-:S05]  /*4670*/  UMOV UR5, UR7 ;  /* 0x0000000700057c82 */ /* 0x000fca0008000000 */
.L_x_25:
[----:B------:R-:W-:-:S04]  /*4680*/  UISETP.NE.U32.AND UP0, UPT, UR14, URZ, UPT ;  /* 0x000000ff0e00728c */ /* 0x000fc8000bf05070 */
[----:B------:R-:W-:-:S09]  /*4690*/  UISETP.NE.AND.EX UP0, UPT, URZ, URZ, UPT, UP0 ;  /* 0x000000ffff00728c */ /* 0x000fd2000bf05300 */
[----:B------:R-:W-:Y:S05]  /*46a0*/  BRA.U !UP0, `(.L_x_24) ;  /* 0x0000002508147547 */ /* 0x000fea000b800000 */
[----:B------:R-:W-:-:S04]  /*46b0*/  UIADD3 UR8, UP0, UPT, UR14, -0x1, URZ ;  /* 0xffffffff0e087890 */ /* 0x000fc8000ff1e0ff */
[----:B------:R-:W-:Y:S02]  /*46c0*/  UIADD3.X UR9, UPT, UPT, URZ, -0x1, URZ, UP0, !UPT ;  /* 0xffffffffff097890 */ /* 0x000fe400087fe4ff */
[----:B------:R-:W-:-:S04]  /*46d0*/  UISETP.GE.U32.AND UP0, UPT, UR8, 0x3, UPT ;  /* 0x000000030800788c */ /* 0x000fc8000bf06070 */
[----:B------:R-:W-:-:S09]  /*46e0*/  UISETP.GE.U32.AND.EX UP0, UPT, UR9, URZ, UPT, UP0 ;  /* 0x000000ff0900728c */ /* 0x000fd2000bf06100 */
[----:B------:R-:W-:Y:S05]  /*46f0*/  BRA.U !UP0, `(.L_x_75) ;  /* 0x00000015080c7547 */ /* 0x000fea000b800000 */
[----:B------:R-:W-:Y:S01]  /*4700*/  IADD3 R11, P0, PT, R12, UR5, RZ ;  /* 0x000000050c0b7c10 */ /* 0x000fe2000ff1e0ff */
[----:B------:R-:W-:Y:S03]  /*4710*/  BSSY.RECONVERGENT B0, `(.L_x_76) ;  /* 0x0000021000007945 */ /* 0x000fe60003800200 */
[----:B0-----:R-:W-:-:S04]  /*4720*/  IADD3.X R18, PT, PT, R13, UR6, RZ, P0, !PT ;  /* 0x000000060d127c10 */ /* 0x001fc800087fe4ff */
[----:B------:R-:W-:-:S04]  /*4730*/  LOP3.LUT R0, R18, UR11, RZ, 0xfc, !PT ;  /* 0x0000000b12007c12 */ /* 0x000fc8000f8efcff */
[----:B------:R-:W-:-:S13]  /*4740*/  ISETP.NE.U32.AND P0, PT, R0, RZ, PT ;  /* 0x000000ff0000720c */ /* 0x000fda0003f05070 */
[----:B------:R-:W-:Y:S05]  /*4750*/  @P0 BRA `(.L_x_77) ;  /* 0x0000000000500947 */ /* 0x000fea0003800000 */
[----:B------:R-:W0:Y:S02]  /*4760*/  LDCU UR8, c[0x0][0x388] ;  /* 0x00007100ff0877ac */ /* 0x000e240008000800 */
[----:B0-----:R-:W0:Y:S01]  /*4770*/  I2F.U32.RP R4, UR8 ;  /* 0x0000000800047d06 */ /* 0x001e220008209000 */
[----:B------:R-:W-:-:S07]  /*4780*/  ISETP.NE.U32.AND P1, PT, RZ, UR8, PT ;  /* 0x00000008ff007c0c */ /* 0x000fce000bf25070 */
[----:B0-----:R-:W0:Y:S02]  /*4790*/  MUFU.RCP R4, R4 ;  /* 0x0000000400047308 */ /* 0x001e240000001000 */
[----:B0-----:R-:W-:-:S06]  /*47a0*/  VIADD R2, R4, 0xffffffe ;  /* 0x0ffffffe04027836 */ /* 0x001fcc0000000000 */
[----:B------:R0:W1:Y:S02]  /*47b0*/  F2I.FTZ.U32.TRUNC.NTZ R3, R2 ;  /* 0x0000000200037305 */ /* 0x000064000021f000 */
[----:B0-----:R-:W-:Y:S01]  /*47c0*/  IMAD.MOV.U32 R2, RZ, RZ, RZ ;  /* 0x000000ffff027224 */ /* 0x001fe200078e00ff */
[----:B-1----:R-:W-:-:S05]  /*47d0*/  IADD3 R15, PT, PT, RZ, -R3, RZ ;  /* 0x80000003ff0f7210 */ /* 0x002fca0007ffe0ff */
[----:B------:R-:W-:-:S04]  /*47e0*/  IMAD R15, R15, UR8, RZ ;  /* 0x000000080f0f7c24 */ /* 0x000fc8000f8e02ff */
[----:B------:R-:W-:-:S04]  /*47f0*/  IMAD.HI.U32 R0, R3, R15, R2 ;  /* 0x0000000f03007227 */ /* 0x000fc800078e0002 */
[----:B------:R-:W-:Y:S02]  /*4800*/  IMAD.MOV.U32 R15, RZ, RZ, RZ ;  /* 0x000000ffff0f7224 */ /* 0x000fe400078e00ff */
        /* <DEDUP_REMOVED lines=9> */
.L_x_77:
[----:B------:R-:W0:Y:S01]  /*48a0*/  LDCU.64 UR8, c[0x0][0x388] ;  /* 0x00007100ff0877ac */ /* 0x000e220008000a00 */
[----:B------:R-:W-:Y:S01]  /*48b0*/  IMAD.MOV.U32 R4, RZ, RZ, R11 ;  /* 0x000000ffff047224 */ /* 0x000fe200078e000b */
[----:B------:R-:W-:Y:S01]  /*48c0*/  MOV R8, 0x4910 ;  /* 0x0000491000087802 */ /* 0x000fe20000000f00 */
[----:B------:R-:W-:Y:S02]  /*48d0*/  IMAD.MOV.U32 R0, RZ, RZ, R18 ;  /* 0x000000ffff007224 */ /* 0x000fe400078e0012 */
[----:B0-----:R-:W-:Y:S01]  /*48e0*/  IMAD.U32 R2, RZ, RZ, UR8 ;  /* 0x00000008ff027e24 */ /* 0x001fe2000f8e00ff */
[----:B------:R-:W-:-:S07]  /*48f0*/  MOV R3, UR9 ;  /* 0x0000000900037c02 */ /* 0x000fce0008000f00 */
[----:B------:R-:W-:Y:S05]  /*4900*/  CALL.REL.NOINC `($__internal_1_$__cuda_sm20_rem_u64) ;  /* 0x0000006c00e87944 */ /* 0x000fea0003c00000 */
[----:B------:R-:W-:-:S07]  /*4910*/  IMAD.MOV.U32 R14, RZ, RZ, R4 ;  /* 0x000000ffff0e7224 */ /* 0x000fce00078e0004 */
.L_x_78:
[----:B------:R-:W-:Y:S05]  /*4920*/  BSYNC.RECONVERGENT B0 ;  /* 0x0000000000007941 */ /* 0x000fea0003800200 */
.L_x_76:
[----:B------:R-:W0:Y:S02]  /*4930*/  LDCU.64 UR8, c[0x0][0x380] ;  /* 0x00007000ff0877ac */ /* 0x000e240008000a00 */
[C---:B0-----:R-:W-:Y:S01]  /*4940*/  LEA R26, P0, R14.reuse, UR8, 0x3 ;  /* 0x000000080e1a7c11 */ /* 0x041fe2000f8018ff */
[----:B------:R-:W0:Y:S03]  /*4950*/  LDCU UR8, c[0x0][0x394] ;  /* 0x00007280ff0877ac */ /* 0x000e260008000800 */
[----:B------:R-:W-:-:S06]  /*4960*/  LEA.HI.X R27, R14, UR9, R15, 0x3, P0 ;  /* 0x000000090e1b7c11 */ /* 0x000fcc00080f1c0f */
[----:B------:R-:W5:Y:S01]  /*4970*/  LDG.E.64 R26, desc[UR12][R26.64] ;  /* 0x0000000c1a1a7981 */ /* 0x000f62000c1e1b00 */
[----:B------:R-:W-:Y:S01]  /*4980*/  IADD3 R19, P0, PT, R6, UR5, RZ ;  /* 0x0000000506137c10 */ /* 0x000fe2000ff1e0ff */
[----:B------:R-:W-:Y:S03]  /*4990*/  BSSY.RECONVERGENT B0, `(.L_x_79) ;  /* 0x0000021000007945 */ /* 0x000fe60003800200 */
[----:B------:R-:W-:-:S04]  /*49a0*/  IADD3.X R20, PT, PT, R7, UR6, RZ, P0, !PT ;  /* 0x0000000607147c10 */ /* 0x000fc800087fe4ff */
[----:B0-----:R-:W-:-:S04]  /*49b0*/  LOP3.LUT R0, R20, UR8, RZ, 0xfc, !PT ;  /* 0x0000000814007c12 */ /* 0x001fc8000f8efcff */
        /* <DEDUP_REMOVED lines=22> */
.L_x_80:
        /* <DEDUP_REMOVED lines=8> */
.L_x_81:
[----:B------:R-:W-:Y:S05]  /*4ba0*/  BSYNC.RECONVERGENT B0 ;  /* 0x0000000000007941 */ /* 0x000fea0003800200 */
.L_x_79:
[C---:B-----5:R-:W-:Y:S01]  /*4bb0*/  LEA R2, P0, R14.reuse, R26, 0x2 ;  /* 0x0000001a0e027211 */ /* 0x060fe200078010ff */
[----:B------:R-:W0:Y:S03]  /*4bc0*/  LDCU UR8, c[0x0][0x38c] ;  /* 0x00007180ff0877ac */ /* 0x000e260008000800 */
[----:B------:R-:W-:-:S05]  /*4bd0*/  LEA.HI.X R3, R14, R27, R15, 0x2, P0 ;  /* 0x0000001b0e037211 */ /* 0x000fca00000f140f */
[----:B------:R-:W2:Y:S01]  /*4be0*/  LDG.E R2, desc[UR12][R2.64] ;  /* 0x0000000c02027981 */ /* 0x000ea2000c1e1900 */
[----:B------:R-:W-:Y:S01]  /*4bf0*/  IADD3 R4, P0, PT, R11, 0x1, RZ ;  /* 0x000000010b047810 */ /* 0x000fe20007f1e0ff */
[----:B------:R-:W-:Y:S04]  /*4c00*/  BSSY.RECONVERGENT B0, `(.L_x_82) ;  /* 0x0000023000007945 */ /* 0x000fe80003800200 */
[----:B------:R-:W-:-:S05]  /*4c10*/  IMAD.X R8, RZ, RZ, R18, P0 ;  /* 0x000000ffff087224 */ /* 0x000fca00000e0612 */
[----:B0-----:R-:W-:-:S04]  /*4c20*/  LOP3.LUT R0, R8, UR8, RZ, 0xfc, !PT ;  /* 0x0000000808007c12 */ /* 0x001fc8000f8efcff */
[----:B------:R-:W-:Y:S01]  /*4c30*/  ISETP.NE.U32.AND P0, PT, R0, RZ, PT ;  /* 0x000000ff0000720c */ /* 0x000fe20003f05070 */
[--C-:B--2---:R-:W-:Y:S01]  /*4c40*/  FADD R10, R10, R2.reuse ;  /* 0x000000020a0a7221 */ /* 0x104fe20000000000 */
[----:B------:R-:W-:Y:S01]  /*4c50*/  FMUL R9, R9, R2 ;  /* 0x0000000209097220 */ /* 0x000fe20000400000 */
[----:B------:R-:W-:-:S10]  /*4c60*/  FADD R5, R5, -R2 ;  /* 0x8000000205057221 */ /* 0x000fd40000000000 */
[----:B------:R-:W-:Y:S05]  /*4c70*/  @P0 BRA `(.L_x_83) ;  /* 0x0000000000500947 */ /* 0x000fea0003800000 */
[----:B------:R-:W0:Y:S02]  /*4c80*/  LDCU UR8, c[0x0][0x388] ;  /* 0x00007100ff0877ac */ /* 0x000e240008000800 */
[----:B0-----:R-:W0:Y:S01]  /*4c90*/  I2F.U32.RP R8, UR8 ;  /* 0x0000000800087d06 */ /* 0x001e220008209000 */
        /* <DEDUP_REMOVED lines=18> */
.L_x_83:
[----:B------:R-:W0:Y:S01]  /*4dc0*/  LDCU.64 UR8, c[0x0][0x388] ;  /* 0x00007100ff0877ac */ /* 0x000e220008000a00 */
[----:B------:R-:W-:Y:S01]  /*4dd0*/  IMAD.MOV.U32 R0, RZ, RZ, R8 ;  /* 0x000000ffff007224 */ /* 0x000fe200078e0008 */
[----:B------:R-:W-:Y:S01]  /*4de0*/  MOV R8, 0x4e20 ;  /* 0x00004e2000087802 */ /* 0x000fe20000000f00 */
[----:B0-----:R-:W-:Y:S01]  /*4df0*/  IMAD.U32 R2, RZ, RZ, UR8 ;  /* 0x00000008ff027e24 */ /* 0x001fe2000f8e00ff */
[----:B------:R-:W-:-:S07]  /*4e00*/  MOV R3, UR9 ;  /* 0x0000000900037c02 */ /* 0x000fce0008000f00 */
[----:B------:R-:W-:Y:S05]  /*4e10*/  CALL.REL.NOINC `($__internal_1_$__cuda_sm20_rem_u64) ;  /* 0x0000006800a47944 */ /* 0x000fea0003c00000 */
[----:B------:R-:W-:-:S07]  /*4e20*/  IMAD.MOV.U32 R14, RZ, RZ, R4 ;  /* 0x000000ffff0e7224 */ /* 0x000fce00078e0004 */
.L_x_84:
[----:B------:R-:W-:Y:S05]  /*4e30*/  BSYNC.RECONVERGENT B0 ;  /* 0x0000000000007941 */ /* 0x000fea0003800200 */
.L_x_82:
[----:B------:R-:W0:Y:S02]  /*4e40*/  LDCU.64 UR8, c[0x0][0x380] ;  /* 0x00007000ff0877ac */ /* 0x000e240008000a00 */
[C---:B0-----:R-:W-:Y:S01]  /*4e50*/  LEA R26, P0, R14.reuse, UR8, 0x3 ;  /* 0x000000080e1a7c11 */ /* 0x041fe2000f8018ff */
[----:B------:R-:W0:Y:S03]  /*4e60*/  LDCU UR8, c[0x0][0x394] ;  /* 0x00007280ff0877ac */ /* 0x000e260008000800 */
[----:B------:R-:W-:-:S06]  /*4e70*/  LEA.HI.X R27, R14, UR9, R15, 0x3, P0 ;  /* 0x000000090e1b7c11 */ /* 0x000fcc00080f1c0f */
[----:B------:R-:W5:Y:S01]  /*4e80*/  LDG.E.64 R26, desc[UR12][R26.64] ;  /* 0x0000000c1a1a7981 */ /* 0x000f62000c1e1b00 */
[----:B------:R-:W-:Y:S01]  /*4e90*/  IADD3 R4, P0, PT, R19, 0x1, RZ ;  /* 0x0000000113047810 */ /* 0x000fe20007f1e0ff */
[----:B------:R-:W-:Y:S04]  /*4ea0*/  BSSY.RECONVERGENT B0, `(.L_x_85) ;  /* 0x0000020000007945 */ /* 0x000fe80003800200 */
[----:B------:R-:W-:-:S05]  /*4eb0*/  IMAD.X R8, RZ, RZ, R20, P0 ;  /* 0x000000ffff087224 */ /* 0x000fca00000e0614 */
[----:B0-----:R-:W-:-:S04]  /*4ec0*/  LOP3.LUT R0, R8, UR8, RZ, 0xfc, !PT ;  /* 0x0000000808007c12 */ /* 0x001fc8000f8efcff */
[----:B------:R-:W-:-:S13]  /*4ed0*/  ISETP.NE.U32.AND P0, PT, R0, RZ, PT ;  /* 0x000000ff0000720c */ /* 0x000fda0003f05070 */
        /* <DEDUP_REMOVED lines=21> */
.L_x_86:
[----:B------:R-:W0:Y:S01]  /*5030*/  LDCU.64 UR8, c[0x0][0x390] ;  /* 0x00007200ff0877ac */ /* 0x000e220008000a00 */
[----:B------:R-:W-:Y:S01]  /*5040*/  IMAD.MOV.U32 R0, RZ, RZ, R8 ;  /* 0x000000ffff007224 */ /* 0x000fe200078e0008 */
[----:B------:R-:W-:Y:S01]  /*5050*/  MOV R8, 0x5090 ;  /* 0x0000509000087802 */ /* 0x000fe20000000f00 */
[----:B0-----:R-:W-:Y:S01]  /*5060*/  IMAD.U32 R2, RZ, RZ, UR8 ;  /* 0x00000008ff027e24 */ /* 0x001fe2000f8e00ff */
[----:B------:R-:W-:-:S07]  /*5070*/  MOV R3, UR9 ;  /* 0x0000000900037c02 */ /* 0x000fce0008000f00 */
[----:B-----5:R-:W-:Y:S05]  /*5080*/  CALL.REL.NOINC `($__internal_1_$__cuda_sm20_rem_u64) ;  /* 0x0000006800087944 */ /* 0x020fea0003c00000 */
[----:B------:R-:W-:-:S07]  /*5090*/  IMAD.MOV.U32 R14, RZ, RZ, R4 ;  /* 0x000000ffff0e7224 */ /* 0x000fce00078e0004 */
.L_x_87:
[----:B------:R-:W-:Y:S05]  /*50a0*/  BSYNC.RECONVERGENT B0 ;  /* 0x0000000000007941 */ /* 0x000fea0003800200 */
.L_x_85:
        /* <DEDUP_REMOVED lines=33> */
.L_x_89:
[----:B------:R-:W0:Y:S01]  /*52c0*/  LDCU.64 UR8, c[0x0][0x388] ;  /* 0x00007100ff0877ac */ /* 0x000e220008000a00 */
[----:B------:R-:W-:Y:S01]  /*52d0*/  IMAD.MOV.U32 R0, RZ, RZ, R8 ;  /* 0x000000ffff007224 */ /* 0x000fe200078e0008 */
[----:B------:R-:W-:Y:S01]  /*52e0*/  MOV R8, 0x5320 ;  /* 0x0000532000087802 */ /* 0x000fe20000000f00 */
[----:B0-----:R-:W-:Y:S01]  /*52f0*/  IMAD.U32 R2, RZ, RZ, UR8 ;  /* 0x00000008ff027e24 */ /* 0x001fe2000f8e00ff */
[----:B------:R-:W-:-:S07]  /*5300*/  MOV R3, UR9 ;  /* 0x0000000900037c02 */ /* 0x000fce0008000f00 */
[----:B------:R-:W-:Y:S05]  /*5310*/  CALL.REL.NOINC `($__internal_1_$__cuda_sm20_rem_u64) ;  /* 0x0000006400647944 */ /* 0x000fea0003c00000 */
[----:B------:R-:W-:-:S07]  /*5320*/  IMAD.MOV.U32 R14, RZ, RZ, R4 ;  /* 0x000000ffff0e7224 */ /* 0x000fce00078e0004 */
.L_x_90:
[----:B------:R-:W-:Y:S05]  /*5330*/  BSYNC.RECONVERGENT B0 ;  /* 0x0000000000007941 */ /* 0x000fea0003800200 */
.L_x_88:
        /* <DEDUP_REMOVED lines=31> */
.L_x_92:
[----:B------:R-:W0:Y:S01]  /*5530*/  LDCU.64 UR8, c[0x0][0x390] ;  /* 0x00007200ff0877ac */ /* 0x000e220008000a00 */
[----:B------:R-:W-:Y:S01]  /*5540*/  IMAD.MOV.U32 R0, RZ, RZ, R8 ;  /* 0x000000ffff007224 */ /* 0x000fe200078e0008 */
[----:B------:R-:W-:Y:S01]  /*5550*/  MOV R8, 0x5590 ;  /* 0x0000559000087802 */ /* 0x000fe20000000f00 */
[----:B0-----:R-:W-:Y:S01]  /*5560*/  IMAD.U32 R2, RZ, RZ, UR8 ;  /* 0x00000008ff027e24 */ /* 0x001fe2000f8e00ff */
[----:B------:R-:W-:-:S07]  /*5570*/  MOV R3, UR9 ;  /* 0x0000000900037c02 */ /* 0x000fce0008000f00 */
[----:B-----5:R-:W-:Y:S05]  /*5580*/  CALL.REL.NOINC `($__internal_1_$__cuda_sm20_rem_u64) ;  /* 0x0000006000c87944 */ /* 0x020fea0003c00000 */
[----:B------:R-:W-:-:S07]  /*5590*/  IMAD.MOV.U32 R14, RZ, RZ, R4 ;  /* 0x000000ffff0e7224 */ /* 0x000fce00078e0004 */
.L_x_93:
[----:B------:R-:W-:Y:S05]  /*55a0*/  BSYNC.RECONVERGENT B0 ;  /* 0x0000000000007941 */ /* 0x000fea0003800200 */
.L_x_91:
        /* <DEDUP_REMOVED lines=13> */
[----:B------:R-:W0:Y:S01]  /*5680*/  LDCU UR8, c[0x0][0x388] ;  /* 0x00007100ff0877ac */ /* 0x000e220008000800 */
[----:B------:R-:W-:Y:S01]  /*5690*/  IMAD.MOV.U32 R15, RZ, RZ, RZ ;  /* 0x000000ffff0f7224 */ /* 0x000fe200078e00ff */
        /* <DEDUP_REMOVED lines=18> */
.L_x_95:
[----:B------:R-:W0:Y:S01]  /*57c0*/  LDCU.64 UR8, c[0x0][0x388] ;  /* 0x00007100ff0877ac */ /* 0x000e220008000a00 */
[----:B------:R-:W-:Y:S01]  /*57d0*/  IMAD.MOV.U32 R0, RZ, RZ, R18 ;  /* 0x000000ffff007224 */ /* 0x000fe200078e0012 */
[----:B------:R-:W-:Y:S01]  /*57e0*/  MOV R8, 0x5820 ;  /* 0x0000582000087802 */ /* 0x000fe20000000f00 */
[----:B0-----:R-:W-:Y:S01]  /*57f0*/  IMAD.U32 R2, RZ, RZ, UR8 ;  /* 0x00000008ff027e24 */ /* 0x001fe2000f8e00ff */
[----:B------:R-:W-:-:S07]  /*5800*/  MOV R3, UR9 ;  /* 0x0000000900037c02 */ /* 0x000fce0008000f00 */
[----:B------:R-:W-:Y:S05]  /*5810*/  CALL.REL.NOINC `($__internal_1_$__cuda_sm20_rem_u64) ;  /* 0x0000006000247944 */ /* 0x000fea0003c00000 */
[----:B------:R-:W-:-:S07]  /*5820*/  IMAD.MOV.U32 R14, RZ, RZ, R4 ;  /* 0x000000ffff0e7224 */ /* 0x000fce00078e0004 */
.L_x_96:
[----:B------:R-:W-:Y:S05]  /*5830*/  BSYNC.RECONVERGENT B0 ;  /* 0x0000000000007941 */ /* 0x000fea0003800200 */
.L_x_94:
        /* <DEDUP_REMOVED lines=31> */
.L_x_98:
[----:B------:R-:W0:Y:S01]  /*5a30*/  LDCU.64 UR8, c[0x0][0x390] ;  /* 0x00007200ff0877ac */ /* 0x000e220008000a00 */
[----:B------:R-:W-:Y:S01]  /*5a40*/  IMAD.MOV.U32 R0, RZ, RZ, R20 ;  /* 0x000000ffff007224 */ /* 0x000fe200078e0014 */
[----:B------:R-:W-:Y:S01]  /*5a50*/  MOV R8, 0x5a90 ;  /* 0x00005a9000087802 */ /* 0x000fe20000000f00 */
[----:B0-----:R-:W-:Y:S01]  /*5a60*/  IMAD.U32 R2, RZ, RZ, UR8 ;  /* 0x00000008ff027e24 */ /* 0x001fe2000f8e00ff */
[----:B------:R-:W-:-:S07]  /*5a70*/  MOV R3, UR9 ;  /* 0x0000000900037c02 */ /* 0x000fce0008000f00 */
[----:B-----5:R-:W-:Y:S05]  /*5a80*/  CALL.REL.NOINC `($__internal_1_$__cuda_sm20_rem_u64) ;  /* 0x0000005c00887944 */ /* 0x020fea0003c00000 */
[----:B------:R-:W-:-:S07]  /*5a90*/  IMAD.MOV.U32 R14, RZ, RZ, R4 ;  /* 0x000000ffff0e7224 */ /* 0x000fce00078e0004 */
.L_x_99:
[----:B------:R-:W-:Y:S05]  /*5aa0*/  BSYNC.RECONVERGENT B0 ;  /* 0x0000000000007941 */ /* 0x000fea0003800200 */
.L_x_97:
[----:B-----5:R-:W-:-:S04]  /*5ab0*/  LEA R2, P0, R14, R26, 0x2 ;  /* 0x0000001a0e027211 */ /* 0x020fc800078010ff */
[----:B------:R-:W-:-:S05]  /*5ac0*/  LEA.HI.X R3, R14, R27, R15, 0x2, P0 ;  /* 0x0000001b0e037211 */ /* 0x000fca00000f140f */
[----:B------:R-:W2:Y:S01]  /*5ad0*/  LDG.E R2, desc[UR12][R2.64] ;  /* 0x0000000c02027981 */ /* 0x000ea2000c1e1900 */
[----:B------:R-:W-:-:S04]  /*5ae0*/  UIADD3 UR5, UP0, UPT, UR5, 0x4, URZ ;  /* 0x0000000405057890 */ /* 0x000fc8000ff1e0ff */
[----:B------:R-:W-:Y:S01]  /*5af0*/  UIADD3.X UR6, UPT, UPT, URZ, UR6, URZ, UP0, !UPT ;  /* 0x00000006ff067290 */ /* 0x000fe200087fe4ff */
[--C-:B--2---:R-:W-:Y:S01]  /*5b00*/  FADD R10, R10, R2.reuse ;  /* 0x000000020a0a7221 */ /* 0x104fe20000000000 */
[----:B------:R-:W-:Y:S01]  /*5b10*/  FMUL R9, R9, R2 ;  /* 0x0000000209097220 */ /* 0x000fe20000400000 */
[----:B------:R-:W-:-:S09]  /*5b20*/  FADD R5, R5, -R2 ;  /* 0x8000000205057221 */ /* 0x000fd20000000000 */
.L_x_75:
[----:B------:R-:W-:-:S04]  /*5b30*/  UISETP.NE.U32.AND UP0, UPT, UR15, URZ, UPT ;  /* 0x000000ff0f00728c */ /* 0x000fc8000bf05070 */
[----:B------:R-:W-:-:S09]  /*5b40*/  UISETP.NE.AND.EX UP0, UPT, URZ, URZ, UPT, UP0 ;  /* 0x000000ffff00728c */ /* 0x000fd2000bf05300 */
[----:B------:R-:W-:Y:S05]  /*5b50*/  BRA.U !UP0, `(.L_x_24) ;  /* 0x0000000d08e87547 */ /* 0x000fea000b800000 */
[----:B------:R-:W-:-:S04]  /*5b60*/  UISETP.NE.U32.AND UP0, UPT, UR15, 0x1, UPT ;  /* 0x000000010f00788c */ /* 0x000fc8000bf05070 */
[----:B------:R-:W-:-:S09]  /*5b70*/  UISETP.NE.AND.EX UP0, UPT, URZ, URZ, UPT, UP0 ;  /* 0x000000ffff00728c */ /* 0x000fd2000bf05300 */
[----:B------:R-:W-:Y:S05]  /*5b80*/  BRA.U !UP0, `(.L_x_100) ;  /* 0x0000000908907547 */ /* 0x000fea000b800000 */
[----:B------:R-:W1:Y:S01]  /*5b90*/  LDCU UR8, c[0x0][0x38c] ;  /* 0x00007180ff0877ac */ /* 0x000e620008000800 */
[----:B------:R-:W-:Y:S01]  /*5ba0*/  IADD3 R19, P0, PT, R12, UR5, RZ ;  /* 0x000000050c137c10 */ /* 0x000fe2000ff1e0ff */
[----:B------:R-:W-:Y:S03]  /*5bb0*/  BSSY.RECONVERGENT B0, `(.L_x_101) ;  /* 0x0000021000007945 */ /* 0x000fe60003800200 */
[----:B0-----:R-:W-:-:S04]  /*5bc0*/  IADD3.X R20, PT, PT, R13, UR6, RZ, P0, !PT ;  /* 0x000000060d147c10 */ /* 0x001fc800087fe4ff */
[----:B-1----:R-:W-:-:S04]  /*5bd0*/  LOP3.LUT R0, R20, UR8, RZ, 0xfc, !PT ;  /* 0x0000000814007c12 */ /* 0x002fc8000f8efcff */
[----:B------:R-:W-:-:S13]  /*5be0*/  ISETP.NE.U32.AND P0, PT, R0, RZ, PT ;  /* 0x000000ff0000720c */ /* 0x000fda0003f05070 */
[----:B------:R-:W-:Y:S05]  /*5bf0*/  @P0 BRA `(.L_x_102) ;  /* 0x0000000000500947 */ /* 0x000fea0003800000 */
[----:B------:R-:W0:Y:S01]  /*5c00*/  LDCU UR8, c[0x0][0x388] ;  /* 0x00007100ff0877ac */ /* 0x000e220008000800 */
[----:B------:R-:W-:Y:S01]  /*5c10*/  IMAD.MOV.U32 R15, RZ, RZ, RZ ;  /* 0x000000ffff0f7224 */ /* 0x000fe200078e00ff */
        /* <DEDUP_REMOVED lines=18> */
.L_x_102:
[----:B------:R-:W0:Y:S01]  /*5d40*/  LDCU.64 UR8, c[0x0][0x388] ;  /* 0x00007100ff0877ac */ /* 0x000e220008000a00 */
[----:B------:R-:W-:Y:S02]  /*5d50*/  MOV R4, R19 ;  /* 0x0000001300047202 */ /* 0x000fe40000000f00 */
[----:B------:R-:W-:Y:S02]  /*5d60*/  MOV R0, R20 ;  /* 0x0000001400007202 */ /* 0x000fe40000000f00 */
[----:B------:R-:W-:Y:S01]  /*5d70*/  MOV R8, 0x5db0 ;  /* 0x00005db000087802 */ /* 0x000fe20000000f00 */
[----:B0-----:R-:W-:Y:S02]  /*5d80*/  IMAD.U32 R2, RZ, RZ, UR8 ;  /* 0x00000008ff027e24 */ /* 0x001fe4000f8e00ff */
[----:B------:R-:W-:-:S07]  /*5d90*/  IMAD.U32 R3, RZ, RZ, UR9 ;  /* 0x00000009ff037e24 */ /* 0x000fce000f8e00ff */
[----:B------:R-:W-:Y:S05]  /*5da0*/  CALL.REL.NOINC `($__internal_1_$__cuda_sm20_rem_u64) ;  /* 0x0000005800c07944 */ /* 0x000fea0003c00000 */
[----:B------:R-:W-:-:S07]  /*5db0*/  IMAD.MOV.U32 R14, RZ, RZ, R4 ;  /* 0x000000ffff0e7224 */ /* 0x000fce00078e0004 */
.L_x_103:
[----:B------:R-:W-:Y:S05]  /*5dc0*/  BSYNC.RECONVERGENT B0 ;  /* 0x0000000000007941 */ /* 0x000fea0003800200 */
.L_x_101:
        /* <DEDUP_REMOVED lines=31> */
.L_x_105:
[----:B------:R-:W0:Y:S01]  /*5fc0*/  LDCU.64 UR8, c[0x0][0x390] ;  /* 0x00007200ff0877ac */ /* 0x000e220008000a00 */
[----:B------:R-:W-:Y:S02]  /*5fd0*/  MOV R4, R18 ;  /* 0x0000001200047202 */ /* 0x000fe40000000f00 */
[----:B------:R-:W-:Y:S02]  /*5fe0*/  MOV R0, R11 ;  /* 0x0000000b00007202 */ /* 0x000fe40000000f00 */
[----:B------:R-:W-:Y:S01]  /*5ff0*/  MOV R8, 0x6030 ;  /* 0x0000603000087802 */ /* 0x000fe20000000f00 */
[----:B0-----:R-:W-:Y:S02]  /*6000*/  IMAD.U32 R2, RZ, RZ, UR8 ;  /* 0x00000008ff027e24 */ /* 0x001fe4000f8e00ff */
[----:B------:R-:W-:-:S07]  /*6010*/  IMAD.U32 R3, RZ, RZ, UR9 ;  /* 0x00000009ff037e24 */ /* 0x000fce000f8e00ff */
[----:B-----5:R-:W-:Y:S05]  /*6020*/  CALL.REL.NOINC `($__internal_1_$__cuda_sm20_rem_u64) ;  /* 0x0000005800207944 */ /* 0x020fea0003c00000 */
[----:B------:R-:W-:-:S07]  /*6030*/  IMAD.MOV.U32 R14, RZ, RZ, R4 ;  /* 0x000000ffff0e7224 */ /* 0x000fce00078e0004 */
.L_x_106:
[----:B------:R-:W-:Y:S05]  /*6040*/  BSYNC.RECONVERGENT B0 ;  /* 0x0000000000007941 */ /* 0x000fea0003800200 */
.L_x_104:
        /* <DEDUP_REMOVED lines=24> */
[----:B------:R-:W-:Y:S01]  /*61d0*/  HFMA2 R15, -RZ, RZ, 0, 0 ;  /* 0x00000000ff0f7431 */ /* 0x000fe200000001ff */
[----:B------:R-:W-:-:S05]  /*61e0*/  IADD3 R0, PT, PT, -R0, RZ, RZ ;  /* 0x000000ff00007210 */ /* 0x000fca0007ffe1ff */
[----:B------:R-:W-:-:S05]  /*61f0*/  IMAD R14, R0, UR8, R4 ;  /* 0x00000008000e7c24 */ /* 0x000fca000f8e0204 */
[----:B------:R-:W-:-:S13]  /*6200*/  ISETP.GE.U32.AND P0, PT, R14, UR8, PT ;  /* 0x000000080e007c0c */ /* 0x000fda000bf06070 */
[----:B------:R-:W-:-:S05]  /*6210*/  @P0 VIADD R14, R14, -UR8 ;  /* 0x800000080e0e0c36 */ /* 0x000fca0008000000 */
[----:B------:R-:W-:-:S13]  /*6220*/  ISETP.GE.U32.AND P0, PT, R14, UR8, PT ;  /* 0x000000080e007c0c */ /* 0x000fda000bf06070 */
[----:B------:R-:W-:Y:S01]  /*6230*/  @P0 VIADD R14, R14, -UR8 ;  /* 0x800000080e0e0c36 */ /* 0x000fe20008000000 */
[----:B------:R-:W-:Y:S01]  /*6240*/  @!P1 LOP3.LUT R14, RZ, UR8, RZ, 0x33, !PT ;  /* 0x00000008ff0e9c12 */ /* 0x000fe2000f8e33ff */
[----:B------:R-:W-:Y:S06]  /*6250*/  BRA `(.L_x_109) ;  /* 0x00000000001c7947 */ /* 0x000fec0003800000 */
.L_x_108:
[----:B------:R-:W0:Y:S01]  /*6260*/  LDCU.64 UR8, c[0x0][0x388] ;  /* 0x00007100ff0877ac */ /* 0x000e220008000a00 */
[----:B------:R-:W-:Y:S02]  /*6270*/  MOV R0, R20 ;  /* 0x0000001400007202 */ /* 0x000fe40000000f00 */
[----:B------:R-:W-:Y:S01]  /*6280*/  MOV R8, 0x62c0 ;  /* 0x000062c000087802 */ /* 0x000fe20000000f00 */
[----:B0-----:R-:W-:Y:S02]  /*6290*/  IMAD.U32 R2, RZ, RZ, UR8 ;  /* 0x00000008ff027e24 */ /* 0x001fe4000f8e00ff */
[----:B------:R-:W-:-:S07]  /*62a0*/  IMAD.U32 R3, RZ, RZ, UR9 ;  /* 0x00000009ff037e24 */ /* 0x000fce000f8e00ff */
[----:B------:R-:W-:Y:S05]  /*62b0*/  CALL.REL.NOINC `($__internal_1_$__cuda_sm20_rem_u64) ;  /* 0x00000054007c7944 */ /* 0x000fea0003c00000 */
[----:B------:R-:W-:-:S07]  /*62c0*/  IMAD.MOV.U32 R14, RZ, RZ, R4 ;  /* 0x000000ffff0e7224 */ /* 0x000fce00078e0004 */
.L_x_109:
[----:B------:R-:W-:Y:S05]  /*62d0*/  BSYNC.RECONVERGENT B0 ;  /* 0x0000000000007941 */ /* 0x000fea0003800200 */
.L_x_107:
        /* <DEDUP_REMOVED lines=12> */
[----:B------:R-:W-:Y:S01]  /*63a0*/  HFMA2 R15, -RZ, RZ, 0, 0 ;  /* 0x00000000ff0f7431 */ /* 0x000fe200000001ff */
        /* <DEDUP_REMOVED lines=9> */
[----:B------:R-:W-:-:S05]  /*6440*/  IMAD.HI.U32 R0, R11, R4, RZ ;  /* 0x000000040b007227 */ /* 0x000fca00078e00ff */
        /* <DEDUP_REMOVED lines=8> */
.L_x_111:
[----:B------:R-:W0:Y:S01]  /*64d0*/  LDCU.64 UR8, c[0x0][0x390] ;  /* 0x00007200ff0877ac */ /* 0x000e220008000a00 */
[----:B------:R-:W-:Y:S02]  /*64e0*/  MOV R0, R11 ;  /* 0x0000000b00007202 */ /* 0x000fe40000000f00 */
[----:B------:R-:W-:Y:S01]  /*64f0*/  MOV R8, 0x6530 ;  /* 0x0000653000087802 */ /* 0x000fe20000000f00 */
[----:B0-----:R-:W-:Y:S02]  /*6500*/  IMAD.U32 R2, RZ, RZ, UR8 ;  /* 0x00000008ff027e24 */ /* 0x001fe4000f8e00ff */
[----:B------:R-:W-:-:S07]  /*6510*/  IMAD.U32 R3, RZ, RZ, UR9 ;  /* 0x00000009ff037e24 */ /* 0x000fce000f8e00ff */
[----:B-----5:R-:W-:Y:S05]  /*6520*/  CALL.REL.NOINC `($__internal_1_$__cuda_sm20_rem_u64) ;  /* 0x0000005000e07944 */ /* 0x020fea0003c00000 */
[----:B------:R-:W-:-:S07]  /*6530*/  IMAD.MOV.U32 R14, RZ, RZ, R4 ;  /* 0x000000ffff0e7224 */ /* 0x000fce00078e0004 */
.L_x_112:
[----:B------:R-:W-:Y:S05]  /*6540*/  BSYNC.RECONVERGENT B0 ;  /* 0x0000000000007941 */ /* 0x000fea0003800200 */
.L_x_110:
        /* <DEDUP_REMOVED lines=8> */
.L_x_100:
[----:B------:R-:W1:Y:S02]  /*65d0*/  LDCU UR9, c[0x0][0x388] ;  /* 0x00007100ff0977ac */ /* 0x000e640008000800 */
[----:B-1----:R-:W-:-:S04]  /*65e0*/  ULOP3.LUT UR8, UR9, 0x1, URZ, 0xc0, !UPT ;  /* 0x0000000109087892 */ /* 0x002fc8000f8ec0ff */
[----:B------:R-:W-:-:S04]  /*65f0*/  UISETP.NE.U32.AND UP0, UPT, UR8, 0x1, UPT ;  /* 0x000000010800788c */ /* 0x000fc8000bf05070 */
[----:B------:R-:W-:-:S09]  /*6600*/  UISETP.NE.U32.AND.EX UP0, UPT, URZ, URZ, UPT, UP0 ;  /* 0x000000ffff00728c */ /* 0x000fd2000bf05100 */
[----:B------:R-:W-:Y:S05]  /*6610*/  BRA.U UP0, `(.L_x_24) ;  /* 0x0000000500387547 */ /* 0x000fea000b800000 */
[----:B------:R-:W1:Y:S01]  /*6620*/  LDCU UR8, c[0x0][0x38c] ;  /* 0x00007180ff0877ac */ /* 0x000e620008000800 */
[----:B------:R-:W-:Y:S01]  /*6630*/  IADD3 R4, P0, PT, R12, UR5, RZ ;  /* 0x000000050c047c10 */ /* 0x000fe2000ff1e0ff */
[----:B------:R-:W-:Y:S03]  /*6640*/  BSSY.RECONVERGENT B0, `(.L_x_113) ;  /* 0x000001e000007945 */ /* 0x000fe60003800200 */
[----:B0-----:R-:W-:-:S04]  /*6650*/  IADD3.X R0, PT, PT, R13, UR6, RZ, P0, !PT ;  /* 0x000000060d007c10 */ /* 0x001fc800087fe4ff */
[----:B-1----:R-:W-:-:S04]  /*6660*/  LOP3.LUT R2, R0, UR8, RZ, 0xfc, !PT ;  /* 0x0000000800027c12 */ /* 0x002fc8000f8efcff */
[----:B------:R-:W-:-:S13]  /*6670*/  ISETP.NE.U32.AND P0, PT, R2, RZ, PT ;  /* 0x000000ff0200720c */ /* 0x000fda0003f05070 */
[----:B------:R-:W-:Y:S05]  /*6680*/  @P0 BRA `(.L_x_114) ;  /* 0x00000000004c0947 */ /* 0x000fea0003800000 */
[----:B------:R-:W0:Y:S01]  /*6690*/  I2F.U32.RP R8, UR9 ;  /* 0x0000000900087d06 */ /* 0x000e220008209000 */
        /* <DEDUP_REMOVED lines=18> */
.L_x_114:
[----:B------:R-:W0:Y:S01]  /*67c0*/  LDCU.64 UR10, c[0x0][0x388] ;  /* 0x00007100ff0a77ac */ /* 0x000e220008000a00 */
[----:B------:R-:W-:Y:S02]  /*67d0*/  MOV R8, 0x6810 ;  /* 0x0000681000087802 */ /* 0x000fe40000000f00 */
[----:B0-----:R-:W-:Y:S01]  /*67e0*/  MOV R2, UR10 ;  /* 0x0000000a00027c02 */ /* 0x001fe20008000f00 */
[----:B------:R-:W-:-:S07]  /*67f0*/  IMAD.U32 R3, RZ, RZ, UR11 ;  /* 0x0000000bff037e24 */ /* 0x000fce000f8e00ff */
[----:B------:R-:W-:Y:S05]  /*6800*/  CALL.REL.NOINC `($__internal_1_$__cuda_sm20_rem_u64) ;  /* 0x0000005000287944 */ /* 0x000fea0003c00000 */
[----:B------:R-:W-:-:S07]  /*6810*/  IMAD.MOV.U32 R14, RZ, RZ, R4 ;  /* 0x000000ffff0e7224 */ /* 0x000fce00078e0004 */
.L_x_115:
[----:B------:R-:W-:Y:S05]  /*6820*/  BSYNC.RECONVERGENT B0 ;  /* 0x0000000000007941 */ /* 0x000fea0003800200 */
.L_x_113:
        /* <DEDUP_REMOVED lines=31> */
.L_x_117:
[----:B------:R-:W0:Y:S01]  /*6a20*/  LDCU.64 UR8, c[0x0][0x390] ;  /* 0x00007200ff0877ac */ /* 0x000e220008000a00 */
[----:B------:R-:W-:Y:S02]  /*6a30*/  MOV R0, R8 ;  /* 0x0000000800007202 */ /* 0x000fe40000000f00 */
[----:B------:R-:W-:Y:S01]  /*6a40*/  MOV R8, 0x6a80 ;  /* 0x00006a8000087802 */ /* 0x000fe20000000f00 */
[----:B0-----:R-:W-:Y:S02]  /*6a50*/  IMAD.U32 R2, RZ, RZ, UR8 ;  /* 0x00000008ff027e24 */ /* 0x001fe4000f8e00ff */
[----:B------:R-:W-:-:S07]  /*6a60*/  IMAD.U32 R3, RZ, RZ, UR9 ;  /* 0x00000009ff037e24 */ /* 0x000fce000f8e00ff */
[----:B-----5:R-:W-:Y:S05]  /*6a70*/  CALL.REL.NOINC `($__internal_1_$__cuda_sm20_rem_u64) ;  /* 0x0000004c008c7944 */ /* 0x020fea0003c00000 */
[----:B------:R-:W-:-:S07]  /*6a80*/  IMAD.MOV.U32 R14, RZ, RZ, R4 ;  /* 0x000000ffff0e7224 */ /* 0x000fce00078e0004 */
.L_x_118:
[----:B------:R-:W-:Y:S05]  /*6a90*/  BSYNC.RECONVERGENT B0 ;  /* 0x0000000000007941 */ /* 0x000fea0003800200 */
.L_x_116:
[----:B-----5:R-:W-:-:S04]  /*6aa0*/  LEA R2, P0, R14, R18, 0x2 ;  /* 0x000000120e027211 */ /* 0x020fc800078010ff */
[----:B------:R-:W-:-:S05]  /*6ab0*/  LEA.HI.X R3, R14, R19, R15, 0x2, P0 ;  /* 0x000000130e037211 */ /* 0x000fca00000f140f */
[----:B------:R-:W2:Y:S02]  /*6ac0*/  LDG.E R2, desc[UR12][R2.64] ;  /* 0x0000000c02027981 */ /* 0x000ea4000c1e1900 */
[--C-:B--2---:R-:W-:Y:S01]  /*6ad0*/  FADD R10, R10, R2.reuse ;  /* 0x000000020a0a7221 */ /* 0x104fe20000000000 */
[----:B------:R-:W-:Y:S01]  /*6ae0*/  FMUL R9, R9, R2 ;  /* 0x0000000209097220 */ /* 0x000fe20000400000 */
[----:B------:R-:W-:-:S07]  /*6af0*/  FADD R5, R5, -R2 ;  /* 0x8000000205057221 */ /* 0x000fce0000000000 */
.L_x_24:
[----:B------:R-:W-:Y:S05]  /*6b00*/  BRA.U UP1, `(.L_x_119) ;  /* 0xffffff99012c7547 */ /* 0x000fea000b83ffff */
[----:B------:R-:W1:Y:S02]  /*6b10*/  LDCU.64 UR8, c[0x0][0x388] ;  /* 0x00007100ff0877ac */ /* 0x000e640008000a00 */
[----:B-1----:R-:W-:-:S04]  /*6b20*/  ISETP.NE.U32.AND P0, PT, RZ, UR8, PT ;  /* 0x00000008ff007c0c */ /* 0x002fc8000bf05070 */
[----:B------:R-:W-:-:S13]  /*6b30*/  ISETP.NE.AND.EX P0, PT, RZ, UR9, PT, P0 ;  /* 0x00000009ff007c0c */ /* 0x000fda000bf05300 */
[----:B0-----:R-:W-:Y:S05]  /*6b40*/  @!P0 EXIT ;  /* 0x000000000000894d */ /* 0x001fea0003800000 */
[----:B------:R-:W-:Y:S01]  /*6b50*/  UIADD3 UR4, UP0, UPT, UR8, -0x1, URZ ;  /* 0xffffffff08047890 */ /* 0x000fe2000ff1e0ff */
[----:B------:R-:W-:Y:S01]  /*6b60*/  FADD R18, R10, R9 ;  /* 0x000000090a127221 */ /* 0x000fe20000000000 */
[----:B------:R-:W0:Y:S03]  /*6b70*/  LDCU UR6, c[0x0][0x38c] ;  /* 0x00007180ff0677ac */ /* 0x000e260008000800 */
[----:B------:R-:W-:Y:S01]  /*6b80*/  FADD R18, R5, R18 ;  /* 0x0000001205127221 */ /* 0x000fe20000000000 */
[----:B------:R-:W-:Y:S02]  /*6b90*/  UIADD3.X UR5, UPT, UPT, UR9, -0x1, URZ, UP0, !UPT ;  /* 0xffffffff09057890 */ /* 0x000fe400087fe4ff */
[----:B------:R-:W-:-:S03]  /*6ba0*/  UISETP.GE.U32.AND UP0, UPT, UR4, 0x7, UPT ;  /* 0x000000070400788c */ /* 0x000fc6000bf06070 */
[----:B------:R-:W-:Y:S01]  /*6bb0*/  UMOV UR4, URZ ;  /* 0x000000ff00047c82 */ /* 0x000fe20008000000 */
[----:B------:R-:W-:-:S03]  /*6bc0*/  UISETP.GE.U32.AND.EX UP0, UPT, UR5, URZ, UPT, UP0 ;  /* 0x000000ff0500728c */ /* 0x000fc6000bf06100 */
[----:B------:R-:W-:-:S06]  /*6bd0*/  UMOV UR5, URZ ;  /* 0x000000ff00057c82 */ /* 0x000fcc0008000000 */
[----:B0-----:R-:W-:Y:S05]  /*6be0*/  BRA.U !UP0, `(.L_x_120) ;  /* 0x0000002508507547 */ /* 0x001fea000b800000 */
[----:B------:R-:W0:Y:S01]  /*6bf0*/  LDCU UR10, c[0x0][0x388] ;  /* 0x00007100ff0a77ac */ /* 0x000e220008000800 */
[----:B------:R-:W1:Y:S01]  /*6c00*/  LDCU UR11, c[0x0][0x38c] ;  /* 0x00007180ff0b77ac */ /* 0x000e620008000800 */
[----:B------:R-:W2:Y:S01]  /*6c10*/  LDCU UR20, c[0x0][0x394] ;  /* 0x00007280ff1477ac */ /* 0x000ea20008000800 */
[----:B------:R-:W3:Y:S01]  /*6c20*/  LDCU UR21, c[0x0][0x390] ;  /* 0x00007200ff1577ac */ /* 0x000ee20008000800 */
[----:B------:R-:W4:Y:S01]  /*6c30*/  LDCU.64 UR18, c[0x0][0x380] ;  /* 0x00007000ff1277ac */ /* 0x000f220008000a00 */
[----:B------:R-:W-:Y:S01]  /*6c40*/  UMOV UR4, URZ ;  /* 0x000000ff00047c82 */ /* 0x000fe20008000000 */
[----:B------:R-:W-:Y:S01]  /*6c50*/  UMOV UR5, URZ ;  /* 0x000000ff00057c82 */ /* 0x000fe20008000000 */
[----:B------:R-:W-:Y:S01]  /*6c60*/  UMOV UR8, UR7 ;  /* 0x0000000700087c82 */ /* 0x000fe20008000000 */
[----:B------:R-:W-:-:S05]  /*6c70*/  UMOV UR9, UR6 ;  /* 0x0000000600097c82 */ /* 0x000fca0008000000 */
.L_x_169:
[----:B------:R-:W-:Y:S01]  /*6c80*/  IADD3 R11, P0, PT, R12, UR4, RZ ;  /* 0x000000040c0b7c10 */ /* 0x000fe2000ff1e0ff */
[----:B------:R-:W-:Y:S01]  /*6c90*/  UIADD3 UR8, UP0, UPT, UR8, -0x8, URZ ;  /* 0xfffffff808087890 */ /* 0x000fe2000ff1e0ff */
[----:B------:R-:W-:Y:S02]  /*6ca0*/  BSSY.RECONVERGENT B0, `(.L_x_121) ;  /* 0x0000023000007945 */ /* 0x000fe40003800200 */
[----:B------:R-:W-:Y:S01]  /*6cb0*/  IADD3.X R10, PT, PT, R13, UR5, RZ, P0, !PT ;  /* 0x000000050d0a7c10 */ /* 0x000fe200087fe4ff */
[----:B------:R-:W-:Y:S02]  /*6cc0*/  UIADD3.X UR9, UPT, UPT, UR9, -0x1, URZ, UP0, !UPT ;  /* 0xffffffff09097890 */ /* 0x000fe400087fe4ff */
[----:B------:R-:W-:Y:S01]  /*6cd0*/  UISETP.NE.U32.AND UP0, UPT, UR8, URZ, UPT ;  /* 0x000000ff0800728c */ /* 0x000fe2000bf05070 */
[----:B-1----:R-:W-:-:S03]  /*6ce0*/  LOP3.LUT R0, R10, UR11, RZ, 0xfc, !PT ;  /* 0x0000000b0a007c12 */ /* 0x002fc6000f8efcff */
[----:B------:R-:W-:Y:S01]  /*6cf0*/  UISETP.NE.AND.EX UP0, UPT, UR9, URZ, UPT, UP0 ;  /* 0x000000ff0900728c */ /* 0x000fe2000bf05300 */
[----:B------:R-:W-:-:S13]  /*6d00*/  ISETP.NE.U32.AND P0, PT, R0, RZ, PT ;  /* 0x000000ff0000720c */ /* 0x000fda0003f05070 */
[----:B0-----:R-:W-:Y:S05]  /*6d10*/  @P0 BRA `(.L_x_122) ;  /* 0x00000000004c0947 */ /* 0x001fea0003800000 */
[----:B0-----:R-:W0:Y:S01]  /*6d20*/  I2F.U32.RP R5, UR10 ;  /* 0x0000000a00057d06 */ /* 0x001e220008209000 */
[----:B------:R-:W-:-:S07]  /*6d30*/  ISETP.NE.U32.AND P1, PT, RZ, UR10, PT ;  /* 0x0000000aff007c0c */ /* 0x000fce000bf25070 */
[----:B0-----:R-:W0:Y:S02]  /*6d40*/  MUFU.RCP R5, R5 ;  /* 0x0000000500057308 */ /* 0x001e240000001000 */
[----:B0-----:R-:W-:Y:S02]  /*6d50*/  VIADD R2, R5, 0xffffffe ;  /* 0x0ffffffe05027836 */ /* 0x001fe40000000000 */
[----:B------:R-:W-:-:S04]  /*6d60*/  IMAD.MOV.U32 R5, RZ, RZ, RZ ;  /* 0x000000ffff057224 */ /* 0x000fc800078e00ff */
        /* <DEDUP_REMOVED lines=14> */
.L_x_122:
[----:B------:R-:W1:Y:S01]  /*6e50*/  LDCU.64 UR16, c[0x0][0x388] ;  /* 0x00007100ff1077ac */ /* 0x000e620008000a00 */
[----:B------:R-:W-:Y:S02]  /*6e60*/  MOV R4, R11 ;  /* 0x0000000b00047202 */ /* 0x000fe40000000f00 */
[----:B------:R-:W-:Y:S02]  /*6e70*/  MOV R0, R10 ;  /* 0x0000000a00007202 */ /* 0x000fe40000000f00 */
[----:B------:R-:W-:Y:S01]  /*6e80*/  MOV R8, 0x6ec0 ;  /* 0x00006ec000087802 */ /* 0x000fe20000000f00 */
[----:B-1----:R-:W-:Y:S02]  /*6e90*/  IMAD.U32 R2, RZ, RZ, UR16 ;  /* 0x00000010ff027e24 */ /* 0x002fe4000f8e00ff */
[----:B------:R-:W-:-:S07]  /*6ea0*/  IMAD.U32 R3, RZ, RZ, UR17 ;  /* 0x00000011ff037e24 */ /* 0x000fce000f8e00ff */
[----:B0-234-:R-:W-:Y:S05]  /*6eb0*/  CALL.REL.NOINC `($__internal_1_$__cuda_sm20_rem_u64) ;  /* 0x00000048007c7944 */ /* 0x01dfea0003c00000 */
[----:B------:R-:W-:-:S07]  /*6ec0*/  IMAD.MOV.U32 R5, RZ, RZ, R15 ;  /* 0x000000ffff057224 */ /* 0x000fce00078e000f */
.L_x_123:
[----:B--234-:R-:W-:Y:S05]  /*6ed0*/  BSYNC.RECONVERGENT B0 ;  /* 0x0000000000007941 */ /* 0x01cfea0003800200 */
.L_x_121:
        /* <DEDUP_REMOVED lines=28> */
.L_x_125:
        /* <DEDUP_REMOVED lines=8> */
.L_x_126:
[----:B------:R-:W-:Y:S05]  /*7120*/  BSYNC.RECONVERGENT B0 ;  /* 0x0000000000007941 */ /* 0x000fea0003800200 */
.L_x_124:
[C---:B-----5:R-:W-:Y:S01]  /*7130*/  LEA R2, P0, R14.reuse, R26, 0x2 ;  /* 0x0000001a0e027211 */ /* 0x060fe200078010ff */
[----:B------:R-:W-:Y:S03]  /*7140*/  BSSY.RECONVERGENT B0, `(.L_x_127) ;  /* 0x0000022000007945 */ /* 0x000fe60003800200 */
[----:B------:R-:W-:Y:S02]  /*7150*/  LEA.HI.X R3, R14, R27, R15, 0x2, P0 ;  /* 0x0000001b0e037211 */ /* 0x000fe400000f140f */
[----:B------:R-:W-:-:S03]  /*7160*/  IADD3 R4, P0, PT, R11, 0x1, RZ ;  /* 0x000000010b047810 */ /* 0x000fc60007f1e0ff */
[----:B------:R0:W-:Y:S02]  /*7170*/  STG.E desc[UR12][R2.64], R18 ;  /* 0x0000001202007986 */ /* 0x0001e4000c10190c */
[----:B------:R-:W-:-:S05]  /*7180*/  IMAD.X R8, RZ, RZ, R10, P0 ;  /* 0x000000ffff087224 */ /* 0x000fca00000e060a */
[----:B------:R-:W-:-:S04]  /*7190*/  LOP3.LUT R0, R8, UR11, RZ, 0xfc, !PT ;  /* 0x0000000b08007c12 */ /* 0x000fc8000f8efcff */
[----:B------:R-:W-:-:S13]  /*71a0*/  ISETP.NE.U32.AND P0, PT, R0, RZ, PT ;  /* 0x000000ff0000720c */ /* 0x000fda0003f05070 */
[----:B0-----:R-:W-:Y:S05]  /*71b0*/  @P0 BRA `(.L_x_128) ;  /* 0x00000000004c0947 */ /* 0x001fea0003800000 */
        /* <DEDUP_REMOVED lines=19> */
.L_x_128:
[----:B------:R-:W0:Y:S01]  /*72f0*/  LDCU.64 UR16, c[0x0][0x388] ;  /* 0x00007100ff1077ac */ /* 0x000e220008000a00 */
[----:B------:R-:W-:Y:S02]  /*7300*/  MOV R0, R8 ;  /* 0x0000000800007202 */ /* 0x000fe40000000f00 */
[----:B------:R-:W-:Y:S01]  /*7310*/  MOV R8, 0x7350 ;  /* 0x0000735000087802 */ /* 0x000fe20000000f00 */
[----:B0-----:R-:W-:Y:S02]  /*7320*/  IMAD.U32 R2, RZ, RZ, UR16 ;  /* 0x00000010ff027e24 */ /* 0x001fe4000f8e00ff */
[----:B------:R-:W-:-:S07]  /*7330*/  IMAD.U32 R3, RZ, RZ, UR17 ;  /* 0x00000011ff037e24 */ /* 0x000fce000f8e00ff */
[----:B------:R-:W-:Y:S05]  /*7340*/  CALL.REL.NOINC `($__internal_1_$__cuda_sm20_rem_u64) ;  /* 0x0000004400587944 */ /* 0x000fea0003c00000 */
[----:B------:R-:W-:-:S07]  /*7350*/  IMAD.MOV.U32 R14, RZ, RZ, R4 ;  /* 0x000000ffff0e7224 */ /* 0x000fce00078e0004 */
.L_x_129:
[----:B------:R-:W-:Y:S05]  /*7360*/  BSYNC.RECONVERGENT B0 ;  /* 0x0000000000007941 */ /* 0x000fea0003800200 */
.L_x_127:
        /* <DEDUP_REMOVED lines=28> */
.L_x_131:
[----:B------:R-:W0:Y:S01]  /*7530*/  LDCU.64 UR16, c[0x0][0x390] ;  /* 0x00007200ff1077ac */ /* 0x000e220008000a00 */
[----:B------:R-:W-:Y:S02]  /*7540*/  MOV R0, R8 ;  /* 0x0000000800007202 */ /* 0x000fe40000000f00 */
[----:B------:R-:W-:Y:S01]  /*7550*/  MOV R8, 0x7590 ;  /* 0x0000759000087802 */ /* 0x000fe20000000f00 */
[----:B0-----:R-:W-:Y:S02]  /*7560*/  IMAD.U32 R2, RZ, RZ, UR16 ;  /* 0x00000010ff027e24 */ /* 0x001fe4000f8e00ff */
[----:B------:R-:W-:-:S07]  /*7570*/  IMAD.U32 R3, RZ, RZ, UR17 ;  /* 0x00000011ff037e24 */ /* 0x000fce000f8e00ff */
[----:B-----5:R-:W-:Y:S05]  /*7580*/  CALL.REL.NOINC `($__internal_1_$__cuda_sm20_rem_u64) ;  /* 0x0000004000c87944 */ /* 0x020fea0003c00000 */
[----:B------:R-:W-:-:S07]  /*7590*/  IMAD.MOV.U32 R14, RZ, RZ, R4 ;  /* 0x000000ffff0e7224 */ /* 0x000fce00078e0004 */
.L_x_132:
[----:B------:R-:W-:Y:S05]  /*75a0*/  BSYNC.RECONVERGENT B0 ;  /* 0x0000000000007941 */ /* 0x000fea0003800200 */
.L_x_130:
        /* <DEDUP_REMOVED lines=28> */
.L_x_134:
[----:B------:R-:W0:Y:S01]  /*7770*/  LDCU.64 UR16, c[0x0][0x388] ;  /* 0x00007100ff1077ac */ /* 0x000e220008000a00 */
[----:B------:R-:W-:Y:S02]  /*7780*/  MOV R0, R8 ;  /* 0x0000000800007202 */ /* 0x000fe40000000f00 */
[----:B------:R-:W-:Y:S01]  /*7790*/  MOV R8, 0x77d0 ;  /* 0x000077d000087802 */ /* 0x000fe20000000f00 */
[----:B0-----:R-:W-:Y:S02]  /*77a0*/  IMAD.U32 R2, RZ, RZ, UR16 ;  /* 0x00000010ff027e24 */ /* 0x001fe4000f8e00ff */
[----:B------:R-:W-:-:S07]  /*77b0*/  IMAD.U32 R3, RZ, RZ, UR17 ;  /* 0x00000011ff037e24 */ /* 0x000fce000f8e00ff */
[----:B------:R-:W-:Y:S05]  /*77c0*/  CALL.REL.NOINC `($__internal_1_$__cuda_sm20_rem_u64) ;  /* 0x0000004000387944 */ /* 0x000fea0003c00000 */
[----:B------:R-:W-:-:S07]  /*77d0*/  IMAD.MOV.U32 R14, RZ, RZ, R4 ;  /* 0x000000ffff0e7224 */ /* 0x000fce00078e0004 */
.L_x_135:
[----:B------:R-:W-:Y:S05]  /*77e0*/  BSYNC.RECONVERGENT B0 ;  /* 0x0000000000007941 */ /* 0x000fea0003800200 */
.L_x_133:
        /* <DEDUP_REMOVED lines=28> */
.L_x_137:
[----:B------:R-:W0:Y:S01]  /*79b0*/  LDCU.64 UR16, c[0x0][0x390] ;  /* 0x00007200ff1077ac */ /* 0x000e220008000a00 */
[----:B------:R-:W-:Y:S02]  /*79c0*/  MOV R0, R8 ;  /* 0x0000000800007202 */ /* 0x000fe40000000f00 */
[----:B------:R-:W-:Y:S01]  /*79d0*/  MOV R8, 0x7a10 ;  /* 0x00007a1000087802 */ /* 0x000fe20000000f00 */
[----:B0-----:R-:W-:Y:S02]  /*79e0*/  IMAD.U32 R2, RZ, RZ, UR16 ;  /* 0x00000010ff027e24 */ /* 0x001fe4000f8e00ff */
[----:B------:R-:W-:-:S07]  /*79f0*/  IMAD.U32 R3, RZ, RZ, UR17 ;  /* 0x00000011ff037e24 */ /* 0x000fce000f8e00ff */
[----:B-----5:R-:W-:Y:S05]  /*7a00*/  CALL.REL.NOINC `($__internal_1_$__cuda_sm20_rem_u64) ;  /* 0x0000003c00a87944 */ /* 0x020fea0003c00000 */
[----:B------:R-:W-:-:S07]  /*7a10*/  IMAD.MOV.U32 R14, RZ, RZ, R4 ;  /* 0x000000ffff0e7224 */ /* 0x000fce00078e0004 */
.L_x_138:
[----:B------:R-:W-:Y:S05]  /*7a20*/  BSYNC.RECONVERGENT B0 ;  /* 0x0000000000007941 */ /* 0x000fea0003800200 */
.L_x_136:
        /* <DEDUP_REMOVED lines=28> */
.L_x_140:
[----:B------:R-:W0:Y:S01]  /*7bf0*/  LDCU.64 UR16, c[0x0][0x388] ;  /* 0x00007100ff1077ac */ /* 0x000e220008000a00 */
[----:B------:R-:W-:Y:S02]  /*7c00*/  MOV R0, R8 ;  /* 0x0000000800007202 */ /* 0x000fe40000000f00 */
[----:B------:R-:W-:Y:S01]  /*7c10*/  MOV R8, 0x7c50 ;  /* 0x00007c5000087802 */ /* 0x000fe20000000f00 */
[----:B0-----:R-:W-:Y:S02]  /*7c20*/  IMAD.U32 R2, RZ, RZ, UR16 ;  /* 0x00000010ff027e24 */ /* 0x001fe4000f8e00ff */
[----:B------:R-:W-:-:S07]  /*7c30*/  IMAD.U32 R3, RZ, RZ, UR17 ;  /* 0x00000011ff037e24 */ /* 0x000fce000f8e00ff */
[----:B------:R-:W-:Y:S05]  /*7c40*/  CALL.REL.NOINC `($__internal_1_$__cuda_sm20_rem_u64) ;  /* 0x0000003c00187944 */ /* 0x000fea0003c00000 */
[----:B------:R-:W-:-:S07]  /*7c50*/  IMAD.MOV.U32 R14, RZ, RZ, R4 ;  /* 0x000000ffff0e7224 */ /* 0x000fce00078e0004 */
.L_x_141:
[----:B------:R-:W-:Y:S05]  /*7c60*/  BSYNC.RECONVERGENT B0 ;  /* 0x0000000000007941 */ /* 0x000fea0003800200 */
.L_x_139:
        /* <DEDUP_REMOVED lines=28> */
.L_x_143:
[----:B------:R-:W0:Y:S01]  /*7e30*/  LDCU.64 UR16, c[0x0][0x390] ;  /* 0x00007200ff1077ac */ /* 0x000e220008000a00 */
[----:B------:R-:W-:Y:S02]  /*7e40*/  MOV R0, R8 ;  /* 0x0000000800007202 */ /* 0x000fe40000000f00 */
[----:B------:R-:W-:Y:S01]  /*7e50*/  MOV R8, 0x7e90 ;  /* 0x00007e9000087802 */ /* 0x000fe20000000f00 */
[----:B0-----:R-:W-:Y:S02]  /*7e60*/  IMAD.U32 R2, RZ, RZ, UR16 ;  /* 0x00000010ff027e24 */ /* 0x001fe4000f8e00ff */
[----:B------:R-:W-:-:S07]  /*7e70*/  IMAD.U32 R3, RZ, RZ, UR17 ;  /* 0x00000011ff037e24 */ /* 0x000fce000f8e00ff */
[----:B-----5:R-:W-:Y:S05]  /*7e80*/  CALL.REL.NOINC `($__internal_1_$__cuda_sm20_rem_u64) ;  /* 0x0000003800887944 */ /* 0x020fea0003c00000 */
[----:B------:R-:W-:-:S07]  /*7e90*/  IMAD.MOV.U32 R14, RZ, RZ, R4 ;  /* 0x000000ffff0e7224 */ /* 0x000fce00078e0004 */
.L_x_144:
[----:B------:R-:W-:Y:S05]  /*7ea0*/  BSYNC.RECONVERGENT B0 ;  /* 0x0000000000007941 */ /* 0x000fea0003800200 */
.L_x_142:
        /* <DEDUP_REMOVED lines=28> */
.L_x_146:
[----:B------:R-:W0:Y:S01]  /*8070*/  LDCU.64 UR16, c[0x0][0x388] ;  /* 0x00007100ff1077ac */ /* 0x000e220008000a00 */
[----:B------:R-:W-:Y:S02]  /*8080*/  MOV R0, R8 ;  /* 0x0000000800007202 */ /* 0x000fe40000000f00 */
[----:B------:R-:W-:Y:S01]  /*8090*/  MOV R8, 0x80d0 ;  /* 0x000080d000087802 */ /* 0x000fe20000000f00 */
[----:B0-----:R-:W-:Y:S02]  /*80a0*/  IMAD.U32 R2, RZ, RZ, UR16 ;  /* 0x00000010ff027e24 */ /* 0x001fe4000f8e00ff */
[----:B------:R-:W-:-:S07]  /*80b0*/  IMAD.U32 R3, RZ, RZ, UR17 ;  /* 0x00000011ff037e24 */ /* 0x000fce000f8e00ff */
[----:B------:R-:W-:Y:S05]  /*80c0*/  CALL.REL.NOINC `($__internal_1_$__cuda_sm20_rem_u64) ;  /* 0x0000003400f87944 */ /* 0x000fea0003c00000 */
[----:B------:R-:W-:-:S07]  /*80d0*/  IMAD.MOV.U32 R14, RZ, RZ, R4 ;  /* 0x000000ffff0e7224 */ /* 0x000fce00078e0004 */
.L_x_147:
[----:B------:R-:W-:Y:S05]  /*80e0*/  BSYNC.RECONVERGENT B0 ;  /* 0x0000000000007941 */ /* 0x000fea0003800200 */
.L_x_145:
        /* <DEDUP_REMOVED lines=28> */
.L_x_149:
[----:B------:R-:W0:Y:S01]  /*82b0*/  LDCU.64 UR16, c[0x0][0x390] ;  /* 0x00007200ff1077ac */ /* 0x000e220008000a00 */
[----:B------:R-:W-:Y:S02]  /*82c0*/  MOV R0, R8 ;  /* 0x0000000800007202 */ /* 0x000fe40000000f00 */
[----:B------:R-:W-:Y:S01]  /*82d0*/  MOV R8, 0x8310 ;  /* 0x0000831000087802 */ /* 0x000fe20000000f00 */
[----:B0-----:R-:W-:Y:S02]  /*82e0*/  IMAD.U32 R2, RZ, RZ, UR16 ;  /* 0x00000010ff027e24 */ /* 0x001fe4000f8e00ff */
[----:B------:R-:W-:-:S07]  /*82f0*/  IMAD.U32 R3, RZ, RZ, UR17 ;  /* 0x00000011ff037e24 */ /* 0x000fce000f8e00ff */
[----:B-----5:R-:W-:Y:S05]  /*8300*/  CALL.REL.NOINC `($__internal_1_$__cuda_sm20_rem_u64) ;  /* 0x0000003400687944 */ /* 0x020fea0003c00000 */
[----:B------:R-:W-:-:S07]  /*8310*/  IMAD.MOV.U32 R14, RZ, RZ, R4 ;  /* 0x000000ffff0e7224 */ /* 0x000fce00078e0004 */
.L_x_150:
[----:B------:R-:W-:Y:S05]  /*8320*/  BSYNC.RECONVERGENT B0 ;  /* 0x0000000000007941 */ /* 0x000fea0003800200 */
.L_x_148:
        /* <DEDUP_REMOVED lines=28> */
.L_x_152:
[----:B------:R-:W0:Y:S01]  /*84f0*/  LDCU.64 UR16, c[0x0][0x388] ;  /* 0x00007100ff1077ac */ /* 0x000e220008000a00 */
[----:B------:R-:W-:Y:S02]  /*8500*/  MOV R0, R8 ;  /* 0x0000000800007202 */ /* 0x000fe40000000f00 */
[----:B------:R-:W-:Y:S01]  /*8510*/  MOV R8, 0x8550 ;  /* 0x0000855000087802 */ /* 0x000fe20000000f00 */
[----:B0-----:R-:W-:Y:S02]  /*8520*/  IMAD.U32 R2, RZ, RZ, UR16 ;  /* 0x00000010ff027e24 */ /* 0x001fe4000f8e00ff */
[----:B------:R-:W-:-:S07]  /*8530*/  IMAD.U32 R3, RZ, RZ, UR17 ;  /* 0x00000011ff037e24 */ /* 0x000fce000f8e00ff */
[----:B------:R-:W-:Y:S05]  /*8540*/  CALL.REL.NOINC `($__internal_1_$__cuda_sm20_rem_u64) ;  /* 0x0000003000d87944 */ /* 0x000fea0003c00000 */
[----:B------:R-:W-:-:S07]  /*8550*/  IMAD.MOV.U32 R14, RZ, RZ, R4 ;  /* 0x000000ffff0e7224 */ /* 0x000fce00078e0004 */
.L_x_153:
[----:B------:R-:W-:Y:S05]  /*8560*/  BSYNC.RECONVERGENT B0 ;  /* 0x0000000000007941 */ /* 0x000fea0003800200 */
.L_x_151:
        /* <DEDUP_REMOVED lines=28> */
.L_x_155:
[----:B------:R-:W0:Y:S01]  /*8730*/  LDCU.64 UR16, c[0x0][0x390] ;  /* 0x00007200ff1077ac */ /* 0x000e220008000a00 */
[----:B------:R-:W-:Y:S02]  /*8740*/  MOV R0, R8 ;  /* 0x0000000800007202 */ /* 0x000fe40000000f00 */
[----:B------:R-:W-:Y:S01]  /*8750*/  MOV R8, 0x8790 ;  /* 0x0000879000087802 */ /* 0x000fe20000000f00 */
[----:B0-----:R-:W-:Y:S02]  /*8760*/  IMAD.U32 R2, RZ, RZ, UR16 ;  /* 0x00000010ff027e24 */ /* 0x001fe4000f8e00ff */
[----:B------:R-:W-:-:S07]  /*8770*/  IMAD.U32 R3, RZ, RZ, UR17 ;  /* 0x00000011ff037e24 */ /* 0x000fce000f8e00ff */
[----:B-----5:R-:W-:Y:S05]  /*8780*/  CALL.REL.NOINC `($__internal_1_$__cuda_sm20_rem_u64) ;  /* 0x0000003000487944 */ /* 0x020fea0003c00000 */
[----:B------:R-:W-:-:S07]  /*8790*/  IMAD.MOV.U32 R14, RZ, RZ, R4 ;  /* 0x000000ffff0e7224 */ /* 0x000fce00078e0004 */
.L_x_156:
[----:B------:R-:W-:Y:S05]  /*87a0*/  BSYNC.RECONVERGENT B0 ;  /* 0x0000000000007941 */ /* 0x000fea0003800200 */
.L_x_154:
        /* <DEDUP_REMOVED lines=28> */
.L_x_158:
[----:B------:R-:W0:Y:S01]  /*8970*/  LDCU.64 UR16, c[0x0][0x388] ;  /* 0x00007100ff1077ac */ /* 0x000e220008000a00 */
[----:B------:R-:W-:Y:S02]  /*8980*/  MOV R0, R8 ;  /* 0x0000000800007202 */ /* 0x000fe40000000f00 */
[----:B------:R-:W-:Y:S01]  /*8990*/  MOV R8, 0x89d0 ;  /* 0x000089d000087802 */ /* 0x000fe20000000f00 */
[----:B0-----:R-:W-:Y:S02]  /*89a0*/  IMAD.U32 R2, RZ, RZ, UR16 ;  /* 0x00000010ff027e24 */ /* 0x001fe4000f8e00ff */
[----:B------:R-:W-:-:S07]  /*89b0*/  IMAD.U32 R3, RZ, RZ, UR17 ;  /* 0x00000011ff037e24 */ /* 0x000fce000f8e00ff */
[----:B------:R-:W-:Y:S05]  /*89c0*/  CALL.REL.NOINC `($__internal_1_$__cuda_sm20_rem_u64) ;  /* 0x0000002c00b87944 */ /* 0x000fea0003c00000 */
[----:B------:R-:W-:-:S07]  /*89d0*/  IMAD.MOV.U32 R14, RZ, RZ, R4 ;  /* 0x000000ffff0e7224 */ /* 0x000fce00078e0004 */
.L_x_159:
[----:B------:R-:W-:Y:S05]  /*89e0*/  BSYNC.RECONVERGENT B0 ;  /* 0x0000000000007941 */ /* 0x000fea0003800200 */
.L_x_157:
        /* <DEDUP_REMOVED lines=28> */
.L_x_161:
[----:B------:R-:W0:Y:S01]  /*8bb0*/  LDCU.64 UR16, c[0x0][0x390] ;  /* 0x00007200ff1077ac */ /* 0x000e220008000a00 */
[----:B------:R-:W-:Y:S02]  /*8bc0*/  MOV R0, R8 ;  /* 0x0000000800007202 */ /* 0x000fe40000000f00 */
[----:B------:R-:W-:Y:S01]  /*8bd0*/  MOV R8, 0x8c10 ;  /* 0x00008c1000087802 */ /* 0x000fe20000000f00 */
[----:B0-----:R-:W-:Y:S02]  /*8be0*/  IMAD.U32 R2, RZ, RZ, UR16 ;  /* 0x00000010ff027e24 */ /* 0x001fe4000f8e00ff */
[----:B------:R-:W-:-:S07]  /*8bf0*/  IMAD.U32 R3, RZ, RZ, UR17 ;  /* 0x00000011ff037e24 */ /* 0x000fce000f8e00ff */
[----:B-----5:R-:W-:Y:S05]  /*8c00*/  CALL.REL.NOINC `($__internal_1_$__cuda_sm20_rem_u64) ;  /* 0x0000002c00287944 */ /* 0x020fea0003c00000 */
[----:B------:R-:W-:-:S07]  /*8c10*/  IMAD.MOV.U32 R14, RZ, RZ, R4 ;  /* 0x000000ffff0e7224 */ /* 0x000fce00078e0004 */
.L_x_162:
[----:B------:R-:W-:Y:S05]  /*8c20*/  BSYNC.RECONVERGENT B0 ;  /* 0x0000000000007941 */ /* 0x000fea0003800200 */
.L_x_160:
        /* <DEDUP_REMOVED lines=10> */
[----:B------:R-:W-:Y:S01]  /*8cd0*/  ISETP.NE.U32.AND P1, PT, RZ, UR10, PT ;  /* 0x0000000aff007c0c */ /* 0x000fe2000bf25070 */
[----:B------:R-:W-:-:S06]  /*8ce0*/  HFMA2 R15, -RZ, RZ, 0, 0 ;  /* 0x00000000ff0f7431 */ /* 0x000fcc00000001ff */
        /* <DEDUP_REMOVED lines=16> */
.L_x_164:
[----:B------:R-:W0:Y:S01]  /*8df0*/  LDCU.64 UR16, c[0x0][0x388] ;  /* 0x00007100ff1077ac */ /* 0x000e220008000a00 */
[----:B------:R-:W-:Y:S02]  /*8e00*/  MOV R0, R10 ;  /* 0x0000000a00007202 */ /* 0x000fe40000000f00 */
[----:B------:R-:W-:Y:S01]  /*8e10*/  MOV R8, 0x8e50 ;  /* 0x00008e5000087802 */ /* 0x000fe20000000f00 */
[----:B0-----:R-:W-:Y:S02]  /*8e20*/  IMAD.U32 R2, RZ, RZ, UR16 ;  /* 0x00000010ff027e24 */ /* 0x001fe4000f8e00ff */
[----:B------:R-:W-:-:S07]  /*8e30*/  IMAD.U32 R3, RZ, RZ, UR17 ;  /* 0x00000011ff037e24 */ /* 0x000fce000f8e00ff */
[----:B------:R-:W-:Y:S05]  /*8e40*/  CALL.REL.NOINC `($__internal_1_$__cuda_sm20_rem_u64) ;  /* 0x0000002800987944 */ /* 0x000fea0003c00000 */
[----:B------:R-:W-:-:S07]  /*8e50*/  IMAD.MOV.U32 R14, RZ, RZ, R4 ;  /* 0x000000ffff0e7224 */ /* 0x000fce00078e0004 */
.L_x_165:
[----:B------:R-:W-:Y:S05]  /*8e60*/  BSYNC.RECONVERGENT B0 ;  /* 0x0000000000007941 */ /* 0x000fea0003800200 */
.L_x_163:
        /* <DEDUP_REMOVED lines=12> */
[----:B0-----:R-:W-:Y:S01]  /*8f30*/  IADD3 R2, PT, PT, R5, 0xffffffe, RZ ;  /* 0x0ffffffe05027810 */ /* 0x001fe20007ffe0ff */
[----:B------:R-:W-:-:S05]  /*8f40*/  HFMA2 R5, -RZ, RZ, 0, 0 ;  /* 0x00000000ff057431 */ /* 0x000fca00000001ff */
        /* <DEDUP_REMOVED lines=14> */
.L_x_167:
[----:B------:R-:W0:Y:S01]  /*9030*/  LDCU.64 UR16, c[0x0][0x390] ;  /* 0x00007200ff1077ac */ /* 0x000e220008000a00 */
[----:B------:R-:W-:Y:S02]  /*9040*/  MOV R0, R5 ;  /* 0x0000000500007202 */ /* 0x000fe40000000f00 */
[----:B------:R-:W-:Y:S01]  /*9050*/  MOV R8, 0x9090 ;  /* 0x0000909000087802 */ /* 0x000fe20000000f00 */
[----:B0-----:R-:W-:Y:S02]  /*9060*/  IMAD.U32 R2, RZ, RZ, UR16 ;  /* 0x00000010ff027e24 */ /* 0x001fe4000f8e00ff */
[----:B------:R-:W-:-:S07]  /*9070*/  IMAD.U32 R3, RZ, RZ, UR17 ;  /* 0x00000011ff037e24 */ /* 0x000fce000f8e00ff */
[----:B-----5:R-:W-:Y:S05]  /*9080*/  CALL.REL.NOINC `($__internal_1_$__cuda_sm20_rem_u64) ;  /* 0x0000002800087944 */ /* 0x020fea0003c00000 */
[----:B------:R-:W-:-:S07]  /*9090*/  IMAD.MOV.U32 R5, RZ, RZ, R15 ;  /* 0x000000ffff057224 */ /* 0x000fce00078e000f */
.L_x_168:
[----:B------:R-:W-:Y:S05]  /*90a0*/  BSYNC.RECONVERGENT B0 ;  /* 0x0000000000007941 */ /* 0x000fea0003800200 */
.L_x_166:
[----:B-----5:R-:W-:Y:S01]  /*90b0*/  LEA R2, P0, R4, R10, 0x2 ;  /* 0x0000000a04027211 */ /* 0x020fe200078010ff */
[----:B------:R-:W-:-:S03]  /*90c0*/  UIADD3 UR4, UP1, UPT, UR4, 0x8, URZ ;  /* 0x0000000804047890 */ /* 0x000fc6000ff3e0ff */
[----:B------:R-:W-:Y:S01]  /*90d0*/  LEA.HI.X R3, R4, R11, R5, 0x2, P0 ;  /* 0x0000000b04037211 */ /* 0x000fe200000f1405 */
[----:B------:R-:W-:-:S04]  /*90e0*/  UIADD3.X UR5, UPT, UPT, URZ, UR5, URZ, UP1, !UPT ;  /* 0x00000005ff057290 */ /* 0x000fc80008ffe4ff */
[----:B------:R0:W-:Y:S01]  /*90f0*/  STG.E desc[UR12][R2.64], R18 ;  /* 0x0000001202007986 */ /* 0x0001e2000c10190c */
[----:B------:R-:W-:Y:S07]  /*9100*/  BRA.U UP0, `(.L_x_169) ;  /* 0xffffffd900dc7547 */ /* 0x000fee000b83ffff */
[----:B------:R-:W-:Y:S01]  /*9110*/  UMOV UR4, UR7 ;  /* 0x0000000700047c82 */ /* 0x000fe20008000000 */
[----:B------:R-:W-:-:S05]  /*9120*/  UMOV UR5, UR6 ;  /* 0x0000000600057c82 */ /* 0x000fca0008000000 */
.L_x_120:
[----:B------:R-:W-:-:S04]  /*9130*/  ISETP.NE.U32.AND P0, PT, RZ, UR14, PT ;  /* 0x0000000eff007c0c */ /* 0x000fc8000bf05070 */
[----:B------:R-:W-:-:S13]  /*9140*/  ISETP.NE.AND.EX P0, PT, RZ, RZ, PT, P0 ;  /* 0x000000ffff00720c */ /* 0x000fda0003f05300 */
[----:B------:R-:W-:Y:S05]  /*9150*/  @!P0 EXIT ;  /* 0x000000000000894d */ /* 0x000fea0003800000 */
[----:B------:R-:W-:-:S04]  /*9160*/  UISETP.GE.U32.AND UP0, UPT, UR14, 0x4, UPT ;  /* 0x000000040e00788c */ /* 0x000fc8000bf06070 */
[----:B------:R-:W-:-:S09]  /*9170*/  UISETP.GE.U32.AND.EX UP0, UPT, URZ, URZ, UPT, UP0 ;  /* 0x000000ffff00728c */ /* 0x000fd2000bf06100 */
[----:B------:R-:W-:Y:S05]  /*9180*/  BRA.U !UP0, `(.L_x_170) ;  /* 0x0000001108e07547 */ /* 0x000fea000b800000 */
[----:B------:R-:W1:Y:S01]  /*9190*/  LDCU UR7, c[0x0][0x38c] ;  /* 0x00007180ff0777ac */ /* 0x000e620008000800 */
[----:B------:R-:W-:Y:S01]  /*91a0*/  IADD3 R11, P0, PT, R12, UR4, RZ ;  /* 0x000000040c0b7c10 */ /* 0x000fe2000ff1e0ff */
[----:B------:R-:W-:Y:S03]  /*91b0*/  BSSY.RECONVERGENT B0, `(.L_x_171) ;  /* 0x0000021000007945 */ /* 0x000fe60003800200 */
[----:B------:R-:W-:-:S04]  /*91c0*/  IADD3.X R10, PT, PT, R13, UR5, RZ, P0, !PT ;  /* 0x000000050d0a7c10 */ /* 0x000fc800087fe4ff */
[----:B-1----:R-:W-:-:S04]  /*91d0*/  LOP3.LUT R0, R10, UR7, RZ, 0xfc, !PT ;  /* 0x000000070a007c12 */ /* 0x002fc8000f8efcff */
[----:B------:R-:W-:-:S13]  /*91e0*/  ISETP.NE.U32.AND P0, PT, R0, RZ, PT ;  /* 0x000000ff0000720c */ /* 0x000fda0003f05070 */
[----:B------:R-:W-:Y:S05]  /*91f0*/  @P0 BRA `(.L_x_172) ;  /* 0x0000000000500947 */ /* 0x000fea0003800000 */
[----:B------:R-:W1:Y:S02]  /*9200*/  LDCU UR7, c[0x0][0x388] ;  /* 0x00007100ff0777ac */ /* 0x000e640008000800 */
[----:B-1----:R-:W1:Y:S01]  /*9210*/  I2F.U32.RP R5, UR7 ;  /* 0x0000000700057d06 */ /* 0x002e620008209000 */
[----:B------:R-:W-:-:S07]  /*9220*/  ISETP.NE.U32.AND P1, PT, RZ, UR7, PT ;  /* 0x00000007ff007c0c */ /* 0x000fce000bf25070 */
[----:B-1----:R-:W0:Y:S02]  /*9230*/  MUFU.RCP R5, R5 ;  /* 0x0000000500057308 */ /* 0x002e240000001000 */
        /* <DEDUP_REMOVED lines=16> */
.L_x_172:
[----:B------:R-:W1:Y:S01]  /*9340*/  LDCU UR7, c[0x0][0x388] ;  /* 0x00007100ff0777ac */ /* 0x000e620008000800 */
[----:B------:R-:W-:Y:S01]  /*9350*/  MOV R4, R11 ;  /* 0x0000000b00047202 */ /* 0x000fe20000000f00 */
[----:B------:R-:W-:Y:S01]  /*9360*/  IMAD.MOV.U32 R0, RZ, RZ, R10 ;  /* 0x000000ffff007224 */ /* 0x000fe200078e000a */
[----:B------:R-:W-:Y:S01]  /*9370*/  MOV R8, 0x93b0 ;  /* 0x000093b000087802 */ /* 0x000fe20000000f00 */
[----:B0-----:R-:W-:Y:S01]  /*9380*/  IMAD.U32 R3, RZ, RZ, UR6 ;  /* 0x00000006ff037e24 */ /* 0x001fe2000f8e00ff */
[----:B-1----:R-:W-:-:S07]  /*9390*/  MOV R2, UR7 ;  /* 0x0000000700027c02 */ /* 0x002fce0008000f00 */
[----:B------:R-:W-:Y:S05]  /*93a0*/  CALL.REL.NOINC `($__internal_1_$__cuda_sm20_rem_u64) ;  /* 0x0000002400407944 */ /* 0x000fea0003c00000 */
[----:B------:R-:W-:-:S07]  /*93b0*/  IMAD.MOV.U32 R5, RZ, RZ, R15 ;  /* 0x000000ffff057224 */ /* 0x000fce00078e000f */
.L_x_173:
[----:B------:R-:W-:Y:S05]  /*93c0*/  BSYNC.RECONVERGENT B0 ;  /* 0x0000000000007941 */ /* 0x000fea0003800200 */
.L_x_171:
[----:B------:R-:W0:Y:S01]  /*93d0*/  LDCU.64 UR8, c[0x0][0x380] ;  /* 0x00007000ff0877ac */ /* 0x000e220008000a00 */
[----:B------:R-:W1:Y:S01]  /*93e0*/  LDCU UR7, c[0x0][0x394] ;  /* 0x00007280ff0777ac */ /* 0x000e620008000800 */
[----:B0-----:R-:W-:-:S04]  /*93f0*/  LEA R26, P0, R4, UR8, 0x3 ;  /* 0x00000008041a7c11 */ /* 0x001fc8000f8018ff */
[----:B------:R-:W-:-:S06]  /*9400*/  LEA.HI.X R27, R4, UR9, R5, 0x3, P0 ;  /* 0x00000009041b7c11 */ /* 0x000fcc00080f1c05 */
[----:B------:R-:W5:Y:S01]  /*9410*/  LDG.E.64 R26, desc[UR12][R26.64] ;  /* 0x0000000c1a1a7981 */ /* 0x000f62000c1e1b00 */
[----:B------:R-:W-:Y:S01]  /*9420*/  IADD3 R9, P0, PT, R6, UR4, RZ ;  /* 0x0000000406097c10 */ /* 0x000fe2000ff1e0ff */
[----:B------:R-:W-:Y:S03]  /*9430*/  BSSY.RECONVERGENT B0, `(.L_x_174) ;  /* 0x0000021000007945 */ /* 0x000fe60003800200 */
[----:B------:R-:W-:-:S04]  /*9440*/  IADD3.X R5, PT, PT, R7, UR5, RZ, P0, !PT ;  /* 0x0000000507057c10 */ /* 0x000fc800087fe4ff */
[----:B-1----:R-:W-:-:S04]  /*9450*/  LOP3.LUT R0, R5, UR7, RZ, 0xfc, !PT ;  /* 0x0000000705007c12 */ /* 0x002fc8000f8efcff */
        /* <DEDUP_REMOVED lines=22> */
.L_x_175:
        /* <DEDUP_REMOVED lines=8> */
.L_x_176:
[----:B------:R-:W-:Y:S05]  /*9640*/  BSYNC.RECONVERGENT B0 ;  /* 0x0000000000007941 */ /* 0x000fea0003800200 */
.L_x_174:
[----:B------:R-:W0:Y:S01]  /*9650*/  LDCU UR7, c[0x0][0x38c] ;  /* 0x00007180ff0777ac */ /* 0x000e220008000800 */
[C---:B-----5:R-:W-:Y:S01]  /*9660*/  LEA R2, P0, R14.reuse, R26, 0x2 ;  /* 0x0000001a0e027211 */ /* 0x060fe200078010ff */
[----:B------:R-:W-:Y:S03]  /*9670*/  BSSY.RECONVERGENT B0, `(.L_x_177) ;  /* 0x0000023000007945 */ /* 0x000fe60003800200 */
[----:B------:R-:W-:Y:S02]  /*9680*/  LEA.HI.X R3, R14, R27, R15, 0x2, P0 ;  /* 0x0000001b0e037211 */ /* 0x000fe400000f140f */
[----:B------:R-:W-:-:S03]  /*9690*/  IADD3 R4, P0, PT, R11, 0x1, RZ ;  /* 0x000000010b047810 */ /* 0x000fc60007f1e0ff */
[----:B------:R1:W-:Y:S02]  /*96a0*/  STG.E desc[UR12][R2.64], R18 ;  /* 0x0000001202007986 */ /* 0x0003e4000c10190c */
[----:B------:R-:W-:-:S05]  /*96b0*/  IMAD.X R8, RZ, RZ, R10, P0 ;  /* 0x000000ffff087224 */ /* 0x000fca00000e060a */
[----:B0-----:R-:W-:-:S04]  /*96c0*/  LOP3.LUT R0, R8, UR7, RZ, 0xfc, !PT ;  /* 0x0000000708007c12 */ /* 0x001fc8000f8efcff */
[----:B------:R-:W-:-:S13]  /*96d0*/  ISETP.NE.U32.AND P0, PT, R0, RZ, PT ;  /* 0x000000ff0000720c */ /* 0x000fda0003f05070 */
[----:B-1----:R-:W-:Y:S05]  /*96e0*/  @P0 BRA `(.L_x_178) ;  /* 0x0000000000500947 */ /* 0x002fea0003800000 */
        /* <DEDUP_REMOVED lines=20> */
.L_x_178:
[----:B------:R-:W0:Y:S01]  /*9830*/  LDCU.64 UR8, c[0x0][0x388] ;  /* 0x00007100ff0877ac */ /* 0x000e220008000a00 */
[----:B------:R-:W-:Y:S02]  /*9840*/  MOV R0, R8 ;  /* 0x0000000800007202 */ /* 0x000fe40000000f00 */
[----:B------:R-:W-:Y:S01]  /*9850*/  MOV R8, 0x9890 ;  /* 0x0000989000087802 */ /* 0x000fe20000000f00 */
[----:B0-----:R-:W-:Y:S02]  /*9860*/  IMAD.U32 R2, RZ, RZ, UR8 ;  /* 0x00000008ff027e24 */ /* 0x001fe4000f8e00ff */
[----:B------:R-:W-:-:S07]  /*9870*/  IMAD.U32 R3, RZ, RZ, UR9 ;  /* 0x00000009ff037e24 */ /* 0x000fce000f8e00ff */
[----:B------:R-:W-:Y:S05]  /*9880*/  CALL.REL.NOINC `($__internal_1_$__cuda_sm20_rem_u64) ;  /* 0x0000002000087944 */ /* 0x000fea0003c00000 */
[----:B------:R-:W-:-:S07]  /*9890*/  IMAD.MOV.U32 R14, RZ, RZ, R4 ;  /* 0x000000ffff0e7224 */ /* 0x000fce00078e0004 */
.L_x_179:
[----:B------:R-:W-:Y:S05]  /*98a0*/  BSYNC.RECONVERGENT B0 ;  /* 0x0000000000007941 */ /* 0x000fea0003800200 */
.L_x_177:
[----:B------:R-:W0:Y:S01]  /*98b0*/  LDCU.64 UR8, c[0x0][0x380] ;  /* 0x00007000ff0877ac */ /* 0x000e220008000a00 */
[----:B------:R-:W1:Y:S01]  /*98c0*/  LDCU UR7, c[0x0][0x394] ;  /* 0x00007280ff0777ac */ /* 0x000e620008000800 */
[----:B0-----:R-:W-:-:S04]  /*98d0*/  LEA R26, P0, R14, UR8, 0x3 ;  /* 0x000000080e1a7c11 */ /* 0x001fc8000f8018ff */
[----:B------:R-:W-:-:S06]  /*98e0*/  LEA.HI.X R27, R14, UR9, R15, 0x3, P0 ;  /* 0x000000090e1b7c11 */ /* 0x000fcc00080f1c0f */
[----:B------:R-:W5:Y:S01]  /*98f0*/  LDG.E.64 R26, desc[UR12][R26.64] ;  /* 0x0000000c1a1a7981 */ /* 0x000f62000c1e1b00 */
[----:B------:R-:W-:Y:S01]  /*9900*/  IADD3 R4, P0, PT, R9, 0x1, RZ ;  /* 0x0000000109047810 */ /* 0x000fe20007f1e0ff */
[----:B------:R-:W-:Y:S04]  /*9910*/  BSSY.RECONVERGENT B0, `(.L_x_180) ;  /* 0x0000020000007945 */ /* 0x000fe80003800200 */
[----:B------:R-:W-:-:S05]  /*9920*/  IMAD.X R8, RZ, RZ, R5, P0 ;  /* 0x000000ffff087224 */ /* 0x000fca00000e0605 */
[----:B-1----:R-:W-:-:S04]  /*9930*/  LOP3.LUT R0, R8, UR7, RZ, 0xfc, !PT ;  /* 0x0000000708007c12 */ /* 0x002fc8000f8efcff */
        /* <DEDUP_REMOVED lines=22> */
.L_x_181:
[----:B------:R-:W0:Y:S01]  /*9aa0*/  LDCU.64 UR8, c[0x0][0x390] ;  /* 0x00007200ff0877ac */ /* 0x000e220008000a00 */
[----:B------:R-:W-:Y:S02]  /*9ab0*/  MOV R0, R8 ;  /* 0x0000000800007202 */ /* 0x000fe40000000f00 */
[----:B------:R-:W-:Y:S01]  /*9ac0*/  MOV R8, 0x9b00 ;  /* 0x00009b0000087802 */ /* 0x000fe20000000f00 */
[----:B0-----:R-:W-:Y:S02]  /*9ad0*/  IMAD.U32 R2, RZ, RZ, UR8 ;  /* 0x00000008ff027e24 */ /* 0x001fe4000f8e00ff */
[----:B------:R-:W-:-:S07]  /*9ae0*/  IMAD.U32 R3, RZ, RZ, UR9 ;  /* 0x00000009ff037e24 */ /* 0x000fce000f8e00ff */
[----:B-----5:R-:W-:Y:S05]  /*9af0*/  CALL.REL.NOINC `($__internal_1_$__cuda_sm20_rem_u64) ;  /* 0x0000001c006c7944 */ /* 0x020fea0003c00000 */
[----:B------:R-:W-:-:S07]  /*9b00*/  IMAD.MOV.U32 R14, RZ, RZ, R4 ;  /* 0x000000ffff0e7224 */ /* 0x000fce00078e0004 */
.L_x_182:
[----:B------:R-:W-:Y:S05]  /*9b10*/  BSYNC.RECONVERGENT B0 ;  /* 0x0000000000007941 */ /* 0x000fea0003800200 */
.L_x_180:
        /* <DEDUP_REMOVED lines=30> */
.L_x_184:
[----:B------:R-:W0:Y:S01]  /*9d00*/  LDCU.64 UR8, c[0x0][0x388] ;  /* 0x00007100ff0877ac */ /* 0x000e220008000a00 */
[----:B------:R-:W-:Y:S02]  /*9d10*/  MOV R0, R8 ;  /* 0x0000000800007202 */ /* 0x000fe40000000f00 */
[----:B------:R-:W-:Y:S01]  /*9d20*/  MOV R8, 0x9d60 ;  /* 0x00009d6000087802 */ /* 0x000fe20000000f00 */
[----:B0-----:R-:W-:Y:S02]  /*9d30*/  IMAD.U32 R2, RZ, RZ, UR8 ;  /* 0x00000008ff027e24 */ /* 0x001fe4000f8e00ff */
[----:B------:R-:W-:-:S07]  /*9d40*/  IMAD.U32 R3, RZ, RZ, UR9 ;  /* 0x00000009ff037e24 */ /* 0x000fce000f8e00ff */
[----:B------:R-:W-:Y:S05]  /*9d50*/  CALL.REL.NOINC `($__internal_1_$__cuda_sm20_rem_u64) ;  /* 0x0000001800d47944 */ /* 0x000fea0003c00000 */
[----:B------:R-:W-:-:S07]  /*9d60*/  IMAD.MOV.U32 R14, RZ, RZ, R4 ;  /* 0x000000ffff0e7224 */ /* 0x000fce00078e0004 */
.L_x_185:
[----:B------:R-:W-:Y:S05]  /*9d70*/  BSYNC.RECONVERGENT B0 ;  /* 0x0000000000007941 */ /* 0x000fea0003800200 */
.L_x_183:
        /* <DEDUP_REMOVED lines=31> */
.L_x_187:
[----:B------:R-:W0:Y:S01]  /*9f70*/  LDCU.64 UR8, c[0x0][0x390] ;  /* 0x00007200ff0877ac */ /* 0x000e220008000a00 */
[----:B------:R-:W-:Y:S02]  /*9f80*/  MOV R0, R8 ;  /* 0x0000000800007202 */ /* 0x000fe40000000f00 */
[----:B------:R-:W-:Y:S01]  /*9f90*/  MOV R8, 0x9fd0 ;  /* 0x00009fd000087802 */ /* 0x000fe20000000f00 */
[----:B0-----:R-:W-:Y:S02]  /*9fa0*/  IMAD.U32 R2, RZ, RZ, UR8 ;  /* 0x00000008ff027e24 */ /* 0x001fe4000f8e00ff */
[----:B------:R-:W-:-:S07]  /*9fb0*/  IMAD.U32 R3, RZ, RZ, UR9 ;  /* 0x00000009ff037e24 */ /* 0x000fce000f8e00ff */
[----:B-----5:R-:W-:Y:S05]  /*9fc0*/  CALL.REL.NOINC `($__internal_1_$__cuda_sm20_rem_u64) ;  /* 0x0000001800387944 */ /* 0x020fea0003c00000 */
[----:B------:R-:W-:-:S07]  /*9fd0*/  IMAD.MOV.U32 R14, RZ, RZ, R4 ;  /* 0x000000ffff0e7224 */ /* 0x000fce00078e0004 */
.L_x_188:
[----:B------:R-:W-:Y:S05]  /*9fe0*/  BSYNC.RECONVERGENT B0 ;  /* 0x0000000000007941 */ /* 0x000fea0003800200 */
.L_x_186:
        /* <DEDUP_REMOVED lines=30> */
.L_x_190:
[----:B------:R-:W0:Y:S01]  /*a1d0*/  LDCU.64 UR8, c[0x0][0x388] ;  /* 0x00007100ff0877ac */ /* 0x000e220008000a00 */
[----:B------:R-:W-:Y:S02]  /*a1e0*/  MOV R0, R10 ;  /* 0x0000000a00007202 */ /* 0x000fe40000000f00 */
[----:B------:R-:W-:Y:S01]  /*a1f0*/  MOV R8, 0xa230 ;  /* 0x0000a23000087802 */ /* 0x000fe20000000f00 */
[----:B0-----:R-:W-:Y:S02]  /*a200*/  IMAD.U32 R2, RZ, RZ, UR8 ;  /* 0x00000008ff027e24 */ /* 0x001fe4000f8e00ff */
[----:B------:R-:W-:-:S07]  /*a210*/  IMAD.U32 R3, RZ, RZ, UR9 ;  /* 0x00000009ff037e24 */ /* 0x000fce000f8e00ff */
[----:B------:R-:W-:Y:S05]  /*a220*/  CALL.REL.NOINC `($__internal_1_$__cuda_sm20_rem_u64) ;  /* 0x0000001400a07944 */ /* 0x000fea0003c00000 */
[----:B------:R-:W-:-:S07]  /*a230*/  IMAD.MOV.U32 R14, RZ, RZ, R4 ;  /* 0x000000ffff0e7224 */ /* 0x000fce00078e0004 */
.L_x_191:
[----:B------:R-:W-:Y:S05]  /*a240*/  BSYNC.RECONVERGENT B0 ;  /* 0x0000000000007941 */ /* 0x000fea0003800200 */
.L_x_189:
        /* <DEDUP_REMOVED lines=31> */
.L_x_193:
[----:B------:R-:W0:Y:S01]  /*a440*/  LDCU.64 UR8, c[0x0][0x390] ;  /* 0x00007200ff0877ac */ /* 0x000e220008000a00 */
[----:B------:R-:W-:Y:S02]  /*a450*/  MOV R0, R5 ;  /* 0x0000000500007202 */ /* 0x000fe40000000f00 */
[----:B------:R-:W-:Y:S01]  /*a460*/  MOV R8, 0xa4a0 ;  /* 0x0000a4a000087802 */ /* 0x000fe20000000f00 */
[----:B0-----:R-:W-:Y:S02]  /*a470*/  IMAD.U32 R2, RZ, RZ, UR8 ;  /* 0x00000008ff027e24 */ /* 0x001fe4000f8e00ff */
[----:B------:R-:W-:-:S07]  /*a480*/  IMAD.U32 R3, RZ, RZ, UR9 ;  /* 0x00000009ff037e24 */ /* 0x000fce000f8e00ff */
[----:B-----5:R-:W-:Y:S05]  /*a490*/  CALL.REL.NOINC `($__internal_1_$__cuda_sm20_rem_u64) ;  /* 0x0000001400047944 */ /* 0x020fea0003c00000 */
[----:B------:R-:W-:-:S07]  /*a4a0*/  IMAD.MOV.U32 R5, RZ, RZ, R15 ;  /* 0x000000ffff057224 */ /* 0x000fce00078e000f */
.L_x_194:
[----:B------:R-:W-:Y:S05]  /*a4b0*/  BSYNC.RECONVERGENT B0 ;  /* 0x0000000000007941 */ /* 0x000fea0003800200 */
.L_x_192:
[----:B-----5:R-:W-:Y:S01]  /*a4c0*/  LEA R2, P0, R4, R10, 0x2 ;  /* 0x0000000a04027211 */ /* 0x020fe200078010ff */
[----:B------:R-:W-:-:S03]  /*a4d0*/  UIADD3 UR4, UP0, UPT, UR4, 0x4, URZ ;  /* 0x0000000404047890 */ /* 0x000fc6000ff1e0ff */
[----:B------:R-:W-:Y:S01]  /*a4e0*/  LEA.HI.X R3, R4, R11, R5, 0x2, P0 ;  /* 0x0000000b04037211 */ /* 0x000fe200000f1405 */
[----:B------:R-:W-:-:S04]  /*a4f0*/  UIADD3.X UR5, UPT, UPT, URZ, UR5, URZ, UP0, !UPT ;  /* 0x00000005ff057290 */ /* 0x000fc800087fe4ff */
[----:B------:R1:W-:Y:S08]  /*a500*/  STG.E desc[UR12][R2.64], R18 ;  /* 0x0000001202007986 */ /* 0x0003f0000c10190c */
.L_x_170:
[----:B------:R-:W-:-:S04]  /*a510*/  ISETP.NE.U32.AND P0, PT, RZ, UR15, PT ;  /* 0x0000000fff007c0c */ /* 0x000fc8000bf05070 */
[----:B------:R-:W-:-:S13]  /*a520*/  ISETP.NE.AND.EX P0, PT, RZ, RZ, PT, P0 ;  /* 0x000000ffff00720c */ /* 0x000fda0003f05300 */
[----:B------:R-:W-:Y:S05]  /*a530*/  @!P0 EXIT ;  /* 0x000000000000894d */ /* 0x000fea0003800000 */
[----:B------:R-:W2:Y:S02]  /*a540*/  LDCU UR6, c[0x0][0x388] ;  /* 0x00007100ff0677ac */ /* 0x000ea40008000800 */
[----:B--2---:R-:W-:-:S04]  /*a550*/  ULOP3.LUT UR7, UR6, 0x3, URZ, 0xc0, !UPT ;  /* 0x0000000306077892 */ /* 0x004fc8000f8ec0ff */
[----:B------:R-:W-:-:S04]  /*a560*/  UISETP.NE.U32.AND UP0, UPT, UR7, 0x1, UPT ;  /* 0x000000010700788c */ /* 0x000fc8000bf05070 */
[----:B------:R-:W-:-:S09]  /*a570*/  UISETP.NE.AND.EX UP0, UPT, URZ, URZ, UPT, UP0 ;  /* 0x000000ffff00728c */ /* 0x000fd2000bf05300 */
[----:B------:R-:W-:Y:S05]  /*a580*/  BRA.U !UP0, `(.L_x_195) ;  /* 0x0000000908747547 */ /* 0x000fea000b800000 */
[----:B------:R-:W2:Y:S01]  /*a590*/  LDCU UR7, c[0x0][0x38c] ;  /* 0x00007180ff0777ac */ /* 0x000ea20008000800 */
[----:B------:R-:W-:Y:S01]  /*a5a0*/  IADD3 R11, P0, PT, R12, UR4, RZ ;  /* 0x000000040c0b7c10 */ /* 0x000fe2000ff1e0ff */
[----:B------:R-:W-:Y:S03]  /*a5b0*/  BSSY.RECONVERGENT B0, `(.L_x_196) ;  /* 0x0000020000007945 */ /* 0x000fe60003800200 */
[----:B------:R-:W-:-:S04]  /*a5c0*/  IADD3.X R10, PT, PT, R13, UR5, RZ, P0, !PT ;  /* 0x000000050d0a7c10 */ /* 0x000fc800087fe4ff */
[----:B--2---:R-:W-:-:S04]  /*a5d0*/  LOP3.LUT R0, R10, UR7, RZ, 0xfc, !PT ;  /* 0x000000070a007c12 */ /* 0x004fc8000f8efcff */
[----:B------:R-:W-:-:S13]  /*a5e0*/  ISETP.NE.U32.AND P0, PT, R0, RZ, PT ;  /* 0x000000ff0000720c */ /* 0x000fda0003f05070 */
[----:B------:R-:W-:Y:S05]  /*a5f0*/  @P0 BRA `(.L_x_197) ;  /* 0x00000000004c0947 */ /* 0x000fea0003800000 */
[----:B------:R-:W2:Y:S01]  /*a600*/  I2F.U32.RP R5, UR6 ;  /* 0x0000000600057d06 */ /* 0x000ea20008209000 */
[----:B------:R-:W-:-:S07]  /*a610*/  ISETP.NE.U32.AND P1, PT, RZ, UR6, PT ;  /* 0x00000006ff007c0c */ /* 0x000fce000bf25070 */
[----:B--2---:R-:W0:Y:S02]  /*a620*/  MUFU.RCP R5, R5 ;  /* 0x0000000500057308 */ /* 0x004e240000001000 */
[----:B01----:R-:W-:Y:S02]  /*a630*/  VIADD R2, R5, 0xffffffe ;  /* 0x0ffffffe05027836 */ /* 0x003fe40000000000 */
        /* <DEDUP_REMOVED lines=15> */
.L_x_197:
[----:B------:R-:W0:Y:S01]  /*a730*/  LDCU.64 UR8, c[0x0][0x388] ;  /* 0x00007100ff0877ac */ /* 0x000e220008000a00 */
[----:B------:R-:W-:Y:S02]  /*a740*/  MOV R4, R11 ;  /* 0x0000000b00047202 */ /* 0x000fe40000000f00 */
[----:B------:R-:W-:Y:S02]  /*a750*/  MOV R0, R10 ;  /* 0x0000000a00007202 */ /* 0x000fe40000000f00 */
[----:B------:R-:W-:Y:S01]  /*a760*/  MOV R8, 0xa7a0 ;  /* 0x0000a7a000087802 */ /* 0x000fe20000000f00 */
[----:B01----:R-:W-:Y:S02]  /*a770*/  IMAD.U32 R2, RZ, RZ, UR8 ;  /* 0x00000008ff027e24 */ /* 0x003fe4000f8e00ff */
[----:B------:R-:W-:-:S07]  /*a780*/  IMAD.U32 R3, RZ, RZ, UR9 ;  /* 0x00000009ff037e24 */ /* 0x000fce000f8e00ff */
[----:B------:R-:W-:Y:S05]  /*a790*/  CALL.REL.NOINC `($__internal_1_$__cuda_sm20_rem_u64) ;  /* 0x0000001000447944 */ /* 0x000fea0003c00000 */
[----:B------:R-:W-:-:S07]  /*a7a0*/  IMAD.MOV.U32 R5, RZ, RZ, R15 ;  /* 0x000000ffff057224 */ /* 0x000fce00078e000f */
.L_x_198:
[----:B------:R-:W-:Y:S05]  /*a7b0*/  BSYNC.RECONVERGENT B0 ;  /* 0x0000000000007941 */ /* 0x000fea0003800200 */
.L_x_196:
        /* <DEDUP_REMOVED lines=31> */
.L_x_200:
        /* <DEDUP_REMOVED lines=8> */
.L_x_201:
[----:B------:R-:W-:Y:S05]  /*aa30*/  BSYNC.RECONVERGENT B0 ;  /* 0x0000000000007941 */ /* 0x000fea0003800200 */
.L_x_199:
        /* <DEDUP_REMOVED lines=30> */
.L_x_203:
[----:B------:R-:W0:Y:S01]  /*ac20*/  LDCU.64 UR8, c[0x0][0x388] ;  /* 0x00007100ff0877ac */ /* 0x000e220008000a00 */
[----:B------:R-:W-:Y:S02]  /*ac30*/  MOV R0, R10 ;  /* 0x0000000a00007202 */ /* 0x000fe40000000f00 */
[----:B------:R-:W-:Y:S01]  /*ac40*/  MOV R8, 0xac80 ;  /* 0x0000ac8000087802 */ /* 0x000fe20000000f00 */
[----:B0-----:R-:W-:Y:S02]  /*ac50*/  IMAD.U32 R2, RZ, RZ, UR8 ;  /* 0x00000008ff027e24 */ /* 0x001fe4000f8e00ff */
[----:B------:R-:W-:-:S07]  /*ac60*/  IMAD.U32 R3, RZ, RZ, UR9 ;  /* 0x00000009ff037e24 */ /* 0x000fce000f8e00ff */
[----:B------:R-:W-:Y:S05]  /*ac70*/  CALL.REL.NOINC `($__internal_1_$__cuda_sm20_rem_u64) ;  /* 0x0000000c000c7944 */ /* 0x000fea0003c00000 */
[----:B------:R-:W-:-:S07]  /*ac80*/  IMAD.MOV.U32 R14, RZ, RZ, R4 ;  /* 0x000000ffff0e7224 */ /* 0x000fce00078e0004 */
.L_x_204:
[----:B------:R-:W-:Y:S05]  /*ac90*/  BSYNC.RECONVERGENT B0 ;  /* 0x0000000000007941 */ /* 0x000fea0003800200 */
.L_x_202:
        /* <DEDUP_REMOVED lines=31> */
.L_x_206:
[----:B------:R-:W0:Y:S01]  /*ae90*/  LDCU.64 UR8, c[0x0][0x390] ;  /* 0x00007200ff0877ac */ /* 0x000e220008000a00 */
[----:B------:R-:W-:Y:S02]  /*aea0*/  MOV R0, R5 ;  /* 0x0000000500007202 */ /* 0x000fe40000000f00 */
[----:B------:R-:W-:Y:S01]  /*aeb0*/  MOV R8, 0xaef0 ;  /* 0x0000aef000087802 */ /* 0x000fe20000000f00 */
[----:B0-----:R-:W-:Y:S02]  /*aec0*/  IMAD.U32 R2, RZ, RZ, UR8 ;  /* 0x00000008ff027e24 */ /* 0x001fe4000f8e00ff */
[----:B------:R-:W-:-:S07]  /*aed0*/  IMAD.U32 R3, RZ, RZ, UR9 ;  /* 0x00000009ff037e24 */ /* 0x000fce000f8e00ff */
[----:B-----5:R-:W-:Y:S05]  /*aee0*/  CALL.REL.NOINC `($__internal_1_$__cuda_sm20_rem_u64) ;  /* 0x0000000800707944 */ /* 0x020fea0003c00000 */
[----:B------:R-:W-:-:S07]  /*aef0*/  IMAD.MOV.U32 R5, RZ, RZ, R15 ;  /* 0x000000ffff057224 */ /* 0x000fce00078e000f */
.L_x_207:
[----:B------:R-:W-:Y:S05]  /*af00*/  BSYNC.RECONVERGENT B0 ;  /* 0x0000000000007941 */ /* 0x000fea0003800200 */
.L_x_205:
[----:B-----5:R-:W-:Y:S01]  /*af10*/  LEA R2, P0, R4, R10, 0x2 ;  /* 0x0000000a04027211 */ /* 0x020fe200078010ff */
[----:B------:R-:W-:-:S03]  /*af20*/  UIADD3 UR4, UP0, UPT, UR4, 0x2, URZ ;  /* 0x0000000204047890 */ /* 0x000fc6000ff1e0ff */
[----:B------:R-:W-:Y:S01]  /*af30*/  LEA.HI.X R3, R4, R11, R5, 0x2, P0 ;  /* 0x0000000b04037211 */ /* 0x000fe200000f1405 */
[----:B------:R-:W-:-:S04]  /*af40*/  UIADD3.X UR5, UPT, UPT, URZ, UR5, URZ, UP0, !UPT ;  /* 0x00000005ff057290 */ /* 0x000fc800087fe4ff */
[----:B------:R2:W-:Y:S08]  /*af50*/  STG.E desc[UR12][R2.64], R18 ;  /* 0x0000001202007986 */ /* 0x0005f0000c10190c */
.L_x_195:
[----:B------:R-:W3:Y:S02]  /*af60*/  LDC R5, c[0x0][0x388] ;  /* 0x0000e200ff057b82 */ /* 0x000ee40000000800 */
[----:B---3--:R-:W-:-:S04]  /*af70*/  LOP3.LUT R0, R5, 0x1, RZ, 0xc0, !PT ;  /* 0x0000000105007812 */ /* 0x008fc800078ec0ff */
[----:B------:R-:W-:-:S04]  /*af80*/  ISETP.NE.U32.AND P0, PT, R0, 0x1, PT ;  /* 0x000000010000780c */ /* 0x000fc80003f05070 */
[----:B------:R-:W-:-:S13]  /*af90*/  ISETP.NE.U32.AND.EX P0, PT, RZ, RZ, PT, P0 ;  /* 0x000000ffff00720c */ /* 0x000fda0003f05100 */
[----:B------:R-:W-:Y:S05]  /*afa0*/  @P0 EXIT ;  /* 0x000000000000094d */ /* 0x000fea0003800000 */
[----:B------:R-:W0:Y:S01]  /*afb0*/  LDCU UR6, c[0x0][0x38c] ;  /* 0x00007180ff0677ac */ /* 0x000e220008000800 */
[----:B------:R-:W-:Y:S01]  /*afc0*/  IADD3 R4, P0, PT, R12, UR4, RZ ;  /* 0x000000040c047c10 */ /* 0x000fe2000ff1e0ff */
[----:B------:R-:W-:Y:S03]  /*afd0*/  BSSY.RECONVERGENT B0, `(.L_x_208) ;  /* 0x000001e000007945 */ /* 0x000fe60003800200 */
[----:B------:R-:W-:-:S04]  /*afe0*/  IADD3.X R0, PT, PT, R13, UR5, RZ, P0, !PT ;  /* 0x000000050d007c10 */ /* 0x000fc800087fe4ff */
[----:B012---:R-:W-:-:S04]  /*aff0*/  LOP3.LUT R2, R0, UR6, RZ, 0xfc, !PT ;  /* 0x0000000600027c12 */ /* 0x007fc8000f8efcff */
[----:B------:R-:W-:-:S13]  /*b000*/  ISETP.NE.U32.AND P0, PT, R2, RZ, PT ;  /* 0x000000ff0200720c */ /* 0x000fda0003f05070 */
[----:B------:R-:W-:Y:S05]  /*b010*/  @P0 BRA `(.L_x_209) ;  /* 0x00000000004c0947 */ /* 0x000fea0003800000 */
[----:B------:R-:W0:Y:S01]  /*b020*/  I2F.U32.RP R8, R5 ;  /* 0x0000000500087306 */ /* 0x000e220000209000 */
[----:B------:R-:W-:-:S07]  /*b030*/  ISETP.NE.U32.AND P1, PT, R5, RZ, PT ;  /* 0x000000ff0500720c */ /* 0x000fce0003f25070 */
[----:B0-----:R-:W0:Y:S02]  /*b040*/  MUFU.RCP R8, R8 ;  /* 0x0000000800087308 */ /* 0x001e240000001000 */
[----:B0-----:R-:W-:-:S06]  /*b050*/  VIADD R2, R8, 0xffffffe ;  /* 0x0ffffffe08027836 */ /* 0x001fcc0000000000 */
[----:B------:R0:W1:Y:S02]  /*b060*/  F2I.FTZ.U32.TRUNC.NTZ R3, R2 ;  /* 0x0000000200037305 */ /* 0x000064000021f000 */
[----:B0-----:R-:W-:Y:S01]  /*b070*/  IMAD.MOV.U32 R2, RZ, RZ, RZ ;  /* 0x000000ffff027224 */ /* 0x001fe200078e00ff */
[----:B-1----:R-:W-:-:S05]  /*b080*/  IADD3 R0, PT, PT, RZ, -R3, RZ ;  /* 0x80000003ff007210 */ /* 0x002fca0007ffe0ff */
[----:B------:R-:W-:-:S04]  /*b090*/  IMAD R9, R0, R5, RZ ;  /* 0x0000000500097224 */ /* 0x000fc800078e02ff */
[----:B------:R-:W-:-:S06]  /*b0a0*/  IMAD.HI.U32 R9, R3, R9, R2 ;  /* 0x0000000903097227 */ /* 0x000fcc00078e0002 */
[----:B------:R-:W-:-:S04]  /*b0b0*/  IMAD.HI.U32 R0, R9, R4, RZ ;  /* 0x0000000409007227 */ /* 0x000fc800078e00ff */
[----:B------:R-:W-:-:S04]  /*b0c0*/  IMAD.MOV R0, RZ, RZ, -R0 ;  /* 0x000000ffff007224 */ /* 0x000fc800078e0a00 */
[----:B------:R-:W-:-:S05]  /*b0d0*/  IMAD R4, R5, R0, R4 ;  /* 0x0000000005047224 */ /* 0x000fca00078e0204 */
[----:B------:R-:W-:-:S13]  /*b0e0*/  ISETP.GE.U32.AND P0, PT, R4, R5, PT ;  /* 0x000000050400720c */ /* 0x000fda0003f06070 */
[----:B------:R-:W-:-:S04]  /*b0f0*/  @P0 IADD3 R4, PT, PT, R4, -R5, RZ ;  /* 0x8000000504040210 */ /* 0x000fc80007ffe0ff */
[----:B------:R-:W-:-:S13]  /*b100*/  ISETP.GE.U32.AND P0, PT, R4, R5, PT ;  /* 0x000000050400720c */ /* 0x000fda0003f06070 */
[----:B------:R-:W-:Y:S01]  /*b110*/  @P0 IMAD.IADD R4, R4, 0x1, -R5 ;  /* 0x0000000104040824 */ /* 0x000fe200078e0a05 */
[----:B------:R-:W-:Y:S01]  /*b120*/  @!P1 LOP3.LUT R4, RZ, R5, RZ, 0x33, !PT ;  /* 0x00000005ff049212 */ /* 0x000fe200078e33ff */
[----:B------:R-:W-:Y:S01]  /*b130*/  IMAD.MOV.U32 R5, RZ, RZ, RZ ;  /* 0x000000ffff057224 */ /* 0x000fe200078e00ff */
[----:B------:R-:W-:Y:S06]  /*b140*/  BRA `(.L_x_210) ;  /* 0x0000000000187947 */ /* 0x000fec0003800000 */
.L_x_209:
[----:B------:R-:W0:Y:S01]  /*b150*/  LDCU.64 UR6, c[0x0][0x388] ;  /* 0x00007100ff0677ac */ /* 0x000e220008000a00 */
[----:B------:R-:W-:Y:S02]  /*b160*/  MOV R8, 0xb1a0 ;  /* 0x0000b1a000087802 */ /* 0x000fe40000000f00 */
[----:B0-----:R-:W-:Y:S01]  /*b170*/  MOV R2, UR6 ;  /* 0x0000000600027c02 */ /* 0x001fe20008000f00 */
[----:B------:R-:W-:-:S07]  /*b180*/  IMAD.U32 R3, RZ, RZ, UR7 ;  /* 0x00000007ff037e24 */ /* 0x000fce000f8e00ff */
[----:B------:R-:W-:Y:S05]  /*b190*/  CALL.REL.NOINC `($__internal_1_$__cuda_sm20_rem_u64) ;  /* 0x0000000400c47944 */ /* 0x000fea0003c00000 */
[----:B------:R-:W-:-:S07]  /*b1a0*/  IMAD.MOV.U32 R5, RZ, RZ, R15 ;  /* 0x000000ffff057224 */ /* 0x000fce00078e000f */
.L_x_210:
[----:B------:R-:W-:Y:S05]  /*b1b0*/  BSYNC.RECONVERGENT B0 ;  /* 0x0000000000007941 */ /* 0x000fea0003800200 */
.L_x_208:
        /* <DEDUP_REMOVED lines=31> */
.L_x_212:
[----:B------:R-:W0:Y:S01]  /*b3b0*/  LDCU.64 UR4, c[0x0][0x390] ;  /* 0x00007200ff0477ac */ /* 0x000e220008000a00 */
[----:B------:R-:W-:Y:S02]  /*b3c0*/  MOV R0, R7 ;  /* 0x0000000700007202 */ /* 0x000fe40000000f00 */
[----:B------:R-:W-:Y:S01]  /*b3d0*/  MOV R8, 0xb410 ;  /* 0x0000b41000087802 */ /* 0x000fe20000000f00 */
[----:B0-----:R-:W-:Y:S02]  /*b3e0*/  IMAD.U32 R2, RZ, RZ, UR4 ;  /* 0x00000004ff027e24 */ /* 0x001fe4000f8e00ff */
[----:B------:R-:W-:-:S07]  /*b3f0*/  IMAD.U32 R3, RZ, RZ, UR5 ;  /* 0x00000005ff037e24 */ /* 0x000fce000f8e00ff */
[----:B-----5:R-:W-:Y:S05]  /*b400*/  CALL.REL.NOINC `($__internal_1_$__cuda_sm20_rem_u64) ;  /* 0x0000000400287944 */ /* 0x020fea0003c00000 */
[----:B------:R-:W-:-:S07]  /*b410*/  IMAD.MOV.U32 R5, RZ, RZ, R15 ;  /* 0x000000ffff057224 */ /* 0x000fce00078e000f */
.L_x_213:
[----:B------:R-:W-:Y:S05]  /*b420*/  BSYNC.RECONVERGENT B0 ;  /* 0x0000000000007941 */ /* 0x000fea0003800200 */
.L_x_211:
[----:B-----5:R-:W-:-:S04]  /*b430*/  LEA R2, P0, R4, R10, 0x2 ;  /* 0x0000000a04027211 */ /* 0x020fc800078010ff */
[----:B------:R-:W-:-:S05]  /*b440*/  LEA.HI.X R3, R4, R11, R5, 0x2, P0 ;  /* 0x0000000b04037211 */ /* 0x000fca00000f1405 */
[----:B------:R-:W-:Y:S01]  /*b450*/  STG.E desc[UR12][R2.64], R18 ;  /* 0x0000001202007986 */ /* 0x000fe2000c10190c */
[----:B------:R-:W-:Y:S05]  /*b460*/  EXIT ;  /* 0x000000000000794d */ /* 0x000fea0003800000 */
        .weak           $__internal_0_$__cuda_sm20_div_u64
        .type           $__internal_0_$__cuda_sm20_div_u64,@function
        .size           $__internal_0_$__cuda_sm20_div_u64,($__internal_1_$__cuda_sm20_rem_u64 - $__internal_0_$__cuda_sm20_div_u64)
$__internal_0_$__cuda_sm20_div_u64:
[----:B------:R-:W0:Y:S01]  /*b470*/  LDCU.64 UR4, c[0x0][0x390] ;  /* 0x00007200ff0477ac */ /* 0x000e220008000a00 */
[----:B------:R-:W1:Y:S01]  /*b480*/  LDC.64 R2, c[0x0][0x390] ;  /* 0x0000e400ff027b82 */ /* 0x000e620000000a00 */
[----:B0-----:R-:W0:Y:S08]  /*b490*/  I2F.U64.RP R10, UR4 ;  /* 0x00000004000a7d12 */ /* 0x001e300008309000 */
[----:B0-----:R-:W0:Y:S02]  /*b4a0*/  MUFU.RCP R10, R10 ;  /* 0x0000000a000a7308 */ /* 0x001e240000001000 */
[----:B0-----:R-:W-:-:S06]  /*b4b0*/  VIADD R4, R10, 0x1ffffffe ;  /* 0x1ffffffe0a047836 */ /* 0x001fcc0000000000 */
[----:B------:R-:W1:Y:S02]  /*b4c0*/  F2I.U64.TRUNC R4, R4 ;  /* 0x0000000400047311 */ /* 0x000e64000020d800 */
[----:B-1----:R-:W-:-:S04]  /*b4d0*/  IMAD.WIDE.U32 R8, R4, R2, RZ ;  /* 0x0000000204087225 */ /* 0x002fc800078e00ff */
[----:B------:R-:W-:Y:S01]  /*b4e0*/  IMAD R9, R4, R3, R9 ;  /* 0x0000000304097224 */ /* 0x000fe200078e0209 */
[----:B------:R-:W-:-:S03]  /*b4f0*/  IADD3 R11, P0, PT, RZ, -R8, RZ ;  /* 0x80000008ff0b7210 */ /* 0x000fc60007f1e0ff */
[----:B------:R-:W-:Y:S02]  /*b500*/  IMAD R9, R5, R2, R9 ;  /* 0x0000000205097224 */ /* 0x000fe400078e0209 */
[----:B------:R-:W-:-:S03]  /*b510*/  IMAD.HI.U32 R8, R4, R11, RZ ;  /* 0x0000000b04087227 */ /* 0x000fc600078e00ff */
[----:B------:R-:W-:Y:S01]  /*b520*/  IADD3.X R13, PT, PT, RZ, ~R9, RZ, P0, !PT ;  /* 0x80000009ff0d7210 */ /* 0x000fe200007fe4ff */
[----:B------:R-:W-:-:S04]  /*b530*/  IMAD.MOV.U32 R9, RZ, RZ, R4 ;  /* 0x000000ffff097224 */ /* 0x000fc800078e0004 */
[----:B------:R-:W-:-:S04]  /*b540*/  IMAD.WIDE.U32 R8, P0, R4, R13, R8 ;  /* 0x0000000d04087225 */ /* 0x000fc80007800008 */
[C---:B------:R-:W-:Y:S02]  /*b550*/  IMAD R15, R5.reuse, R13, RZ ;  /* 0x0000000d050f7224 */ /* 0x040fe400078e02ff */
[----:B------:R-:W-:-:S04]  /*b560*/  IMAD.HI.U32 R8, P1, R5, R11, R8 ;  /* 0x0000000b05087227 */ /* 0x000fc80007820008 */
[----:B------:R-:W-:Y:S01]  /*b570*/  IMAD.HI.U32 R13, R5, R13, RZ ;  /* 0x0000000d050d7227 */ /* 0x000fe200078e00ff */
[----:B------:R-:W-:-:S03]  /*b580*/  IADD3 R9, P2, PT, R15, R8, RZ ;  /* 0x000000080f097210 */ /* 0x000fc60007f5e0ff */
[----:B------:R-:W-:Y:S02]  /*b590*/  IMAD.X R8, R13, 0x1, R5, P0 ;  /* 0x000000010d087824 */ /* 0x000fe400000e0605 */
[----:B------:R-:W-:-:S03]  /*b5a0*/  IMAD.WIDE.U32 R4, R9, R2, RZ ;  /* 0x0000000209047225 */ /* 0x000fc600078e00ff */
[----:B------:R-:W-:Y:S01]  /*b5b0*/  IADD3.X R11, PT, PT, RZ, RZ, R8, P2, P1 ;  /* 0x000000ffff0b7210 */ /* 0x000fe200017e2408 */
[----:B------:R-:W-:Y:S01]  /*b5c0*/  IMAD R5, R9, R3, R5 ;  /* 0x0000000309057224 */ /* 0x000fe200078e0205 */
[----:B------:R-:W-:-:S03]  /*b5d0*/  IADD3 R13, P0, PT, RZ, -R4, RZ ;  /* 0x80000004ff0d7210 */ /* 0x000fc60007f1e0ff */
[----:B------:R-:W-:Y:S02]  /*b5e0*/  IMAD R5, R11, R2, R5 ;  /* 0x000000020b057224 */ /* 0x000fe400078e0205 */
[----:B------:R-:W-:-:S03]  /*b5f0*/  IMAD.HI.U32 R8, R9, R13, RZ ;  /* 0x0000000d09087227 */ /* 0x000fc600078e00ff */
[----:B------:R-:W-:Y:S01]  /*b600*/  IADD3.X R4, PT, PT, RZ, ~R5, RZ, P0, !PT ;  /* 0x80000005ff047210 */ /* 0x000fe200007fe4ff */
[----:B------:R-:W-:-:S04]  /*b610*/  IMAD.MOV.U32 R5, RZ, RZ, RZ ;  /* 0x000000ffff057224 */ /* 0x000fc800078e00ff */
[----:B------:R-:W-:-:S04]  /*b620*/  IMAD.WIDE.U32 R8, P0, R9, R4, R8 ;  /* 0x0000000409087225 */ /* 0x000fc80007800008 */
[C---:B------:R-:W-:Y:S02]  /*b630*/  IMAD R10, R11.reuse, R4, RZ ;  /* 0x000000040b0a7224 */ /* 0x040fe400078e02ff */
[----:B------:R-:W-:-:S04]  /*b640*/  IMAD.HI.U32 R9, P1, R11, R13, R8 ;  /* 0x0000000d0b097227 */ /* 0x000fc80007820008 */
[----:B------:R-:W-:Y:S01]  /*b650*/  IMAD.HI.U32 R8, R11, R4, RZ ;  /* 0x000000040b087227 */ /* 0x000fe200078e00ff */
[----:B------:R-:W-:-:S03]  /*b660*/  IADD3 R9, P2, PT, R10, R9, RZ ;  /* 0x000000090a097210 */ /* 0x000fc60007f5e0ff */
[----:B------:R-:W-:Y:S02]  /*b670*/  IMAD.X R11, R8, 0x1, R11, P0 ;  /* 0x00000001080b7824 */ /* 0x000fe400000e060b */
[----:B------:R-:W-:-:S03]  /*b680*/  IMAD.HI.U32 R4, R9, R6, RZ ;  /* 0x0000000609047227 */ /* 0x000fc600078e00ff */
[----:B------:R-:W-:Y:S01]  /*b690*/  IADD3.X R11, PT, PT, RZ, RZ, R11, P2, P1 ;  /* 0x000000ffff0b7210 */ /* 0x000fe200017e240b */
[----:B------:R-:W-:-:S04]  /*b6a0*/  IMAD.WIDE.U32 R4, RZ, R9, R4 ;  /* 0x00000009ff047225 */ /* 0x000fc800078e0004 */
[----:B------:R-:W-:-:S05]  /*b6b0*/  IMAD.HI.U32 R4, P0, R11, R6, R4 ;  /* 0x000000060b047227 */ /* 0x000fca0007800004 */
[----:B------:R-:W-:Y:S02]  /*b6c0*/  IADD3 R9, P1, PT, RZ, R4, RZ ;  /* 0x00000004ff097210 */ /* 0x000fe40007f3e0ff */
[----:B------:R-:W-:-:S03]  /*b6d0*/  IADD3.X R8, PT, PT, RZ, RZ, RZ, P0, !PT ;  /* 0x000000ffff087210 */ /* 0x000fc600007fe4ff */
[----:B------:R-:W-:-:S04]  /*b6e0*/  IMAD.WIDE.U32 R4, R9, R2, RZ ;  /* 0x0000000209047225 */ /* 0x000fc800078e00ff */
[----:B------:R-:W-:Y:S01]  /*b6f0*/  IMAD.X R11, RZ, RZ, R8, P1 ;  /* 0x000000ffff0b7224 */ /* 0x000fe200008e0608 */
[----:B------:R-:W-:Y:S01]  /*b700*/  IADD3 R13, P1, PT, -R4, R6, RZ ;  /* 0x00000006040d7210 */ /* 0x000fe20007f3e1ff */
[----:B------:R-:W-:-:S03]  /*b710*/  IMAD R5, R9, R3, R5 ;  /* 0x0000000309057224 */ /* 0x000fc600078e0205 */
[-C--:B------:R-:W-:Y:S01]  /*b720*/  ISETP.GE.U32.AND P0, PT, R13, R2.reuse, PT ;  /* 0x000000020d00720c */ /* 0x080fe20003f06070 */
[----:B------:R-:W-:-:S04]  /*b730*/  IMAD R5, R11, R2, R5 ;  /* 0x000000020b057224 */ /* 0x000fc800078e0205 */
[----:B------:R-:W-:Y:S01]  /*b740*/  IMAD.X R12, RZ, RZ, ~R5, P1 ;  /* 0x000000ffff0c7224 */ /* 0x000fe200008e0e05 */
[----:B------:R-:W-:Y:S02]  /*b750*/  IADD3 R4, P1, PT, R9, 0x1, RZ ;  /* 0x0000000109047810 */ /* 0x000fe40007f3e0ff */
[----:B------:R-:W-:Y:S02]  /*b760*/  IADD3 R5, P2, PT, R13, -R2, RZ ;  /* 0x800000020d057210 */ /* 0x000fe40007f5e0ff */
[CC--:B------:R-:W-:Y:S01]  /*b770*/  ISETP.GE.U32.AND.EX P0, PT, R12.reuse, R3.reuse, PT, P0 ;  /* 0x000000030c00720c */ /* 0x0c0fe20003f06100 */
[----:B------:R-:W-:Y:S01]  /*b780*/  IMAD.X R8, RZ, RZ, R11, P1 ;  /* 0x000000ffff087224 */ /* 0x000fe200008e060b */
[----:B------:R-:W-:Y:S02]  /*b790*/  IADD3.X R10, PT, PT, R12, ~R3, RZ, P2, !PT ;  /* 0x800000030c0a7210 */ /* 0x000fe400017fe4ff */
[----:B------:R-:W-:Y:S02]  /*b7a0*/  SEL R9, R4, R9, P0 ;  /* 0x0000000904097207 */ /* 0x000fe40000000000 */
[----:B------:R-:W-:-:S02]  /*b7b0*/  SEL R5, R5, R13, P0 ;  /* 0x0000000d05057207 */ /* 0x000fc40000000000 */
[----:B------:R-:W-:Y:S02]  /*b7c0*/  SEL R10, R10, R12, P0 ;  /* 0x0000000c0a0a7207 */ /* 0x000fe40000000000 */
[----:B------:R-:W-:Y:S02]  /*b7d0*/  SEL R4, R8, R11, P0 ;  /* 0x0000000b08047207 */ /* 0x000fe40000000000 */
[----:B------:R-:W-:Y:S02]  /*b7e0*/  IADD3 R12, P2, PT, R9, 0x1, RZ ;  /* 0x00000001090c7810 */ /* 0x000fe40007f5e0ff */
[----:B------:R-:W-:Y:S02]  /*b7f0*/  ISETP.GE.U32.AND P0, PT, R5, R2, PT ;  /* 0x000000020500720c */ /* 0x000fe40003f06070 */
[----:B------:R-:W-:Y:S01]  /*b800*/  ISETP.NE.U32.AND P1, PT, R2, RZ, PT ;  /* 0x000000ff0200720c */ /* 0x000fe20003f25070 */
[----:B------:R-:W-:Y:S01]  /*b810*/  IMAD.X R13, RZ, RZ, R4, P2 ;  /* 0x000000ffff0d7224 */ /* 0x000fe200010e0604 */
[----:B------:R-:W-:-:S02]  /*b820*/  ISETP.GE.U32.AND.EX P0, PT, R10, R3, PT, P0 ;  /* 0x000000030a00720c */ /* 0x000fc40003f06100 */
[----:B------:R-:W-:Y:S01]  /*b830*/  ISETP.NE.AND.EX P1, PT, R3, RZ, PT, P1 ;  /* 0x000000ff0300720c */ /* 0x000fe20003f25310 */
[----:B------:R-:W-:Y:S01]  /*b840*/  IMAD.MOV.U32 R3, RZ, RZ, 0x0 ;  /* 0x00000000ff037424 */ /* 0x000fe200078e00ff */
[----:B------:R-:W-:Y:S02]  /*b850*/  MOV R2, R0 ;  /* 0x0000000000027202 */ /* 0x000fe40000000f00 */
[----:B------:R-:W-:Y:S02]  /*b860*/  SEL R12, R12, R9, P0 ;  /* 0x000000090c0c7207 */ /* 0x000fe40000000000 */
[----:B------:R-:W-:Y:S02]  /*b870*/  SEL R13, R13, R4, P0 ;  /* 0x000000040d0d7207 */ /* 0x000fe40000000000 */
[----:B------:R-:W-:Y:S02]  /*b880*/  SEL R12, R12, 0xffffffff, P1 ;  /* 0xffffffff0c0c7807 */ /* 0x000fe40000800000 */
[----:B------:R-:W-:Y:S01]  /*b890*/  SEL R13, R13, 0xffffffff, P1 ;  /* 0xffffffff0d0d7807 */ /* 0x000fe20000800000 */
[----:B------:R-:W-:Y:S06]  /*b8a0*/  RET.REL.NODEC R2 `(_Z18gpu_torture_kernelPPfmm) ;  /* 0xffffff4402d47950 */ /* 0x000fec0003c3ffff */
        .weak           $__internal_1_$__cuda_sm20_rem_u64
        .type           $__internal_1_$__cuda_sm20_rem_u64,@function
        .size           $__internal_1_$__cuda_sm20_rem_u64,($__internal_2_$__cuda_sm20_sqrt_rn_f32_slowpath - $__internal_1_$__cuda_sm20_rem_u64)
$__internal_1_$__cuda_sm20_rem_u64:
[----:B------:R-:W0:Y:S08]  /*b8b0*/  I2F.U64.RP R24, R2 ;  /* 0x0000000200187312 */ /* 0x000e300000309000 */
[----:B0-----:R-:W0:Y:S02]  /*b8c0*/  MUFU.RCP R14, R24 ;  /* 0x00000018000e7308 */ /* 0x001e240000001000 */
[----:B0-----:R-:W-:-:S06]  /*b8d0*/  VIADD R14, R14, 0x1ffffffe ;  /* 0x1ffffffe0e0e7836 */ /* 0x001fcc0000000000 */
[----:B------:R-:W0:Y:S02]  /*b8e0*/  F2I.U64.TRUNC R14, R14 ;  /* 0x0000000e000e7311 */ /* 0x000e24000020d800 */
[----:B0-----:R-:W-:-:S04]  /*b8f0*/  IMAD.WIDE.U32 R16, R14, R2, RZ ;  /* 0x000000020e107225 */ /* 0x001fc800078e00ff */
[C---:B------:R-:W-:Y:S01]  /*b900*/  IMAD R21, R14.reuse, R3, R17 ;  /* 0x000000030e157224 */ /* 0x040fe200078e0211 */
[----:B------:R-:W-:Y:S01]  /*b910*/  IADD3 R17, P0, PT, RZ, -R16, RZ ;  /* 0x80000010ff117210 */ /* 0x000fe20007f1e0ff */
[----:B------:R-:W-:Y:S02]  /*b920*/  IMAD.MOV.U32 R23, RZ, RZ, R14 ;  /* 0x000000ffff177224 */ /* 0x000fe400078e000e */
[----:B------:R-:W-:Y:S02]  /*b930*/  IMAD R21, R15, R2, R21 ;  /* 0x000000020f157224 */ /* 0x000fe400078e0215 */
[----:B------:R-:W-:-:S03]  /*b940*/  IMAD.HI.U32 R22, R14, R17, RZ ;  /* 0x000000110e167227 */ /* 0x000fc600078e00ff */
[----:B------:R-:W-:-:S05]  /*b950*/  IADD3.X R21, PT, PT, RZ, ~R21, RZ, P0, !PT ;  /* 0x80000015ff157210 */ /* 0x000fca00007fe4ff */
        /* <DEDUP_REMOVED lines=21> */
[----:B------:R-:W-:Y:S02]  /*bab0*/  IMAD.MOV.U32 R15, RZ, RZ, RZ ;  /* 0x000000ffff0f7224 */ /* 0x000fe400078e00ff */
[----:B------:R-:W-:-:S04]  /*bac0*/  IMAD.WIDE.U32 R22, R21, R0, R14 ;  /* 0x0000000015167225 */ /* 0x000fc800078e000e */
[C---:B------:R-:W-:Y:S02]  /*bad0*/  IMAD R15, R17.reuse, R0, RZ ;  /* 0x00000000110f7224 */ /* 0x040fe400078e02ff */
[----:B------:R-:W-:-:S04]  /*bae0*/  IMAD.HI.U32 R16, P0, R17, R4, R22 ;  /* 0x0000000411107227 */ /* 0x000fc80007800016 */
[----:B------:R-:W-:Y:S01]  /*baf0*/  IMAD.HI.U32 R14, R17, R0, RZ ;  /* 0x00000000110e7227 */ /* 0x000fe200078e00ff */
[----:B------:R-:W-:-:S04]  /*bb00*/  IADD3 R15, P1, PT, R15, R16, RZ ;  /* 0x000000100f0f7210 */ /* 0x000fc80007f3e0ff */
[----:B------:R-:W-:Y:S01]  /*bb10*/  IADD3.X R14, PT, PT, R14, RZ, RZ, P0, !PT ;  /* 0x000000ff0e0e7210 */ /* 0x000fe200007fe4ff */
[----:B------:R-:W-:-:S04]  /*bb20*/  IMAD.WIDE.U32 R16, R15, R2, RZ ;  /* 0x000000020f107225 */ /* 0x000fc800078e00ff */
[----:B------:R-:W-:Y:S02]  /*bb30*/  IMAD.X R14, RZ, RZ, R14, P1 ;  /* 0x000000ffff0e7224 */ /* 0x000fe400008e060e */
[----:B------:R-:W-:Y:S01]  /*bb40*/  IMAD R15, R15, R3, R17 ;  /* 0x000000030f0f7224 */ /* 0x000fe200078e0211 */
[----:B------:R-:W-:-:S03]  /*bb50*/  IADD3 R17, P1, PT, -R16, R4, RZ ;  /* 0x0000000410117210 */ /* 0x000fc60007f3e1ff */
[-C--:B------:R-:W-:Y:S01]  /*bb60*/  IMAD R15, R14, R2.reuse, R15 ;  /* 0x000000020e0f7224 */ /* 0x080fe200078e020f */
[----:B------:R-:W-:-:S03]  /*bb70*/  ISETP.GE.U32.AND P0, PT, R17, R2, PT ;  /* 0x000000021100720c */ /* 0x000fc60003f06070 */
[----:B------:R-:W-:Y:S01]  /*bb80*/  IMAD.X R0, R0, 0x1, ~R15, P1 ;  /* 0x0000000100007824 */ /* 0x000fe200008e0e0f */
[----:B------:R-:W-:-:S04]  /*bb90*/  IADD3 R4, P1, PT, -R2, R17, RZ ;  /* 0x0000001102047210 */ /* 0x000fc80007f3e1ff */
[----:B------:R-:W-:Y:S02]  /*bba0*/  ISETP.GE.U32.AND.EX P0, PT, R0, R3, PT, P0 ;  /* 0x000000030000720c */ /* 0x000fe40003f06100 */
[-C--:B------:R-:W-:Y:S02]  /*bbb0*/  IADD3.X R15, PT, PT, ~R3, R0.reuse, RZ, P1, !PT ;  /* 0x00000000030f7210 */ /* 0x080fe40000ffe5ff */
[----:B------:R-:W-:Y:S02]  /*bbc0*/  SEL R17, R4, R17, P0 ;  /* 0x0000001104117207 */ /* 0x000fe40000000000 */
[----:B------:R-:W-:Y:S02]  /*bbd0*/  SEL R0, R15, R0, P0 ;  /* 0x000000000f007207 */ /* 0x000fe40000000000 */
[----:B------:R-:W-:Y:S02]  /*bbe0*/  IADD3 R4, P2, PT, -R2, R17, RZ ;  /* 0x0000001102047210 */ /* 0x000fe40007f5e1ff */
[----:B------:R-:W-:-:S02]  /*bbf0*/  ISETP.GE.U32.AND P0, PT, R17, R2, PT ;  /* 0x000000021100720c */ /* 0x000fc40003f06070 */
[----:B------:R-:W-:Y:S01]  /*bc00*/  ISETP.NE.U32.AND P1, PT, R2, RZ, PT ;  /* 0x000000ff0200720c */ /* 0x000fe20003f25070 */
[C---:B------:R-:W-:Y:S01]  /*bc10*/  IMAD.X R15, R0.reuse, 0x1, ~R3, P2 ;  /* 0x00000001000f7824 */ /* 0x040fe200010e0e03 */
[----:B------:R-:W-:Y:S01]  /*bc20*/  ISETP.GE.U32.AND.EX P0, PT, R0, R3, PT, P0 ;  /* 0x000000030000720c */ /* 0x000fe20003f06100 */
[----:B------:R-:W-:Y:S01]  /*bc30*/  IMAD.MOV.U32 R2, RZ, RZ, R8 ;  /* 0x000000ffff027224 */ /* 0x000fe200078e0008 */
[----:B------:R-:W-:Y:S01]  /*bc40*/  ISETP.NE.AND.EX P1, PT, R3, RZ, PT, P1 ;  /* 0x000000ff0300720c */ /* 0x000fe20003f25310 */
[----:B------:R-:W-:Y:S01]  /*bc50*/  HFMA2 R3, -RZ, RZ, 0, 0 ;  /* 0x00000000ff037431 */ /* 0x000fe200000001ff */
[----:B------:R-:W-:Y:S02]  /*bc60*/  SEL R4, R4, R17, P0 ;  /* 0x0000001104047207 */ /* 0x000fe40000000000 */
[----:B------:R-:W-:Y:S02]  /*bc70*/  SEL R15, R15, R0, P0 ;  /* 0x000000000f0f7207 */ /* 0x000fe40000000000 */
[----:B------:R-:W-:-:S02]  /*bc80*/  SEL R4, R4, 0xffffffff, P1 ;  /* 0xffffffff04047807 */ /* 0x000fc40000800000 */
[----:B------:R-:W-:Y:S01]  /*bc90*/  SEL R15, R15, 0xffffffff, P1 ;  /* 0xffffffff0f0f7807 */ /* 0x000fe20000800000 */
[----:B------:R-:W-:Y:S06]  /*bca0*/  RET.REL.NODEC R2 `(_Z18gpu_torture_kernelPPfmm) ;  /* 0xffffff4002d47950 */ /* 0x000fec0003c3ffff */
        .weak           $__internal_2_$__cuda_sm20_sqrt_rn_f32_slowpath
        .type           $__internal_2_$__cuda_sm20_sqrt_rn_f32_slowpath,@function
        .size           $__internal_2_$__cuda_sm20_sqrt_rn_f32_slowpath,(.L_x_218 - $__internal_2_$__cuda_sm20_sqrt_rn_f32_slowpath)
$__internal_2_$__cuda_sm20_sqrt_rn_f32_slowpath:
[----:B------:R-:W-:-:S13]  /*bcb0*/  LOP3.LUT P0, RZ, R14, 0x7fffffff, RZ, 0xc0, !PT ;  /* 0x7fffffff0eff7812 */ /* 0x000fda000780c0ff */
[----:B------:R-:W-:Y:S01]  /*bcc0*/  @!P0 IMAD.MOV.U32 R2, RZ, RZ, R14 ;  /* 0x000000ffff028224 */ /* 0x000fe200078e000e */
[----:B------:R-:W-:Y:S06]  /*bcd0*/  @!P0 BRA `(.L_x_214) ;  /* 0x0000000000448947 */ /* 0x000fec0003800000 */
[----:B------:R-:W-:Y:S01]  /*bce0*/  FSETP.GEU.FTZ.AND P0, PT, R14, RZ, PT ;  /* 0x000000ff0e00720b */ /* 0x000fe20003f1e000 */
[----:B------:R-:W-:-:S12]  /*bcf0*/  IMAD.MOV.U32 R0, RZ, RZ, R14 ;  /* 0x000000ffff007224 */ /* 0x000fd800078e000e */
[----:B------:R-:W-:Y:S01]  /*bd00*/  @!P0 MOV R2, 0x7fffffff ;  /* 0x7fffffff00028802 */ /* 0x000fe20000000f00 */
[----:B------:R-:W-:Y:S06]  /*bd10*/  @!P0 BRA `(.L_x_214) ;  /* 0x0000000000348947 */ /* 0x000fec0003800000 */
[----:B------:R-:W-:-:S13]  /*bd20*/  FSETP.GTU.FTZ.AND P0, PT, |R0|, +INF , PT ;  /* 0x7f8000000000780b */ /* 0x000fda0003f1c200 */
[----:B------:R-:W-:Y:S01]  /*bd30*/  @P0 FADD.FTZ R2, R0, 1 ;  /* 0x3f80000000020421 */ /* 0x000fe20000010000 */
[----:B------:R-:W-:Y:S06]  /*bd40*/  @P0 BRA `(.L_x_214) ;  /* 0x0000000000280947 */ /* 0x000fec0003800000 */
[----:B------:R-:W-:-:S13]  /*bd50*/  FSETP.NEU.FTZ.AND P0, PT, |R0|, +INF , PT ;  /* 0x7f8000000000780b */ /* 0x000fda0003f1d200 */
[----:B------:R-:W-:-:S04]  /*bd60*/  @P0 FFMA R3, R0, 1.84467440737095516160e+19, RZ ;  /* 0x5f80000000030823 */ /* 0x000fc800000000ff */
[----:B------:R-:W0:Y:S02]  /*bd70*/  @P0 MUFU.RSQ R2, R3 ;  /* 0x0000000300020308 */ /* 0x000e240000001400 */
[----:B0-----:R-:W-:Y:S01]  /*bd80*/  @P0 FMUL.FTZ R4, R3, R2 ;  /* 0x0000000203040220 */ /* 0x001fe20000410000 */
[----:B------:R-:W-:Y:S01]  /*bd90*/  @P0 FMUL.FTZ R15, R2, 0.5 ;  /* 0x3f000000020f0820 */ /* 0x000fe20000410000 */
[----:B------:R-:W-:Y:S02]  /*bda0*/  @!P0 IMAD.MOV.U32 R2, RZ, RZ, R0 ;  /* 0x000000ffff028224 */ /* 0x000fe400078e0000 */
[----:B------:R-:W-:-:S04]  /*bdb0*/  @P0 FADD.FTZ R8, -R4, -RZ ;  /* 0x800000ff04080221 */ /* 0x000fc80000010100 */
[----:B------:R-:W-:-:S04]  /*bdc0*/  @P0 FFMA R11, R4, R8, R3 ;  /* 0x00000008040b0223 */ /* 0x000fc80000000003 */
[----:B------:R-:W-:-:S04]  /*bdd0*/  @P0 FFMA R11, R11, R15, R4 ;  /* 0x0000000f0b0b0223 */ /* 0x000fc80000000004 */
[----:B------:R-:W-:-:S07]  /*bde0*/  @P0 FMUL.FTZ R2, R11, 2.3283064365386962891e-10 ;  /* 0x2f8000000b020820 */ /* 0x000fce0000410000 */
.L_x_214:
[----:B------:R-:W-:Y:S01]  /*bdf0*/  IMAD.MOV.U32 R0, RZ, RZ, R2 ;  /* 0x000000ffff007224 */ /* 0x000fe200078e0002 */
[----:B------:R-:W-:Y:S01]  /*be00*/  MOV R2, R16 ;  /* 0x0000001000027202 */ /* 0x000fe20000000f00 */
[----:B------:R-:W-:-:S04]  /*be10*/  IMAD.MOV.U32 R3, RZ, RZ, 0x0 ;  /* 0x00000000ff037424 */ /* 0x000fc800078e00ff */
[----:B------:R-:W-:Y:S05]  /*be20*/  RET.REL.NODEC R2 `(_Z18gpu_torture_kernelPPfmm) ;  /* 0xffffff4002747950 */ /* 0x000fea0003c3ffff */
.L_x_215:
[----:B------:R-:W-:-:S00]  /*be30*/  BRA `(.L_x_215) ;  /* 0xfffffffc00fc7947 */ /* 0x000fc0000383ffff */
[----:B------:R-:W-:-:S00]  /*be40*/  NOP ;  /* 0x0000000000007918 */ /* 0x000fc00000000000 */
        /* <DEDUP_REMOVED lines=11> */
.L_x_218:


//--------------------- .nv.global.init           --------------------------
	.section	.nv.global.init,"aw",@progbits
	.align	4
.nv.global.init:
	.type		__cudart_i2opi_f,@object
	.size		__cudart_i2opi_f,(.L_0 - __cudart_i2opi_f)
__cudart_i2opi_f:
        /*0000*/ 	.byte	0x41, 0x90, 0x43, 0x3c, 0x99, 0x95, 0x62, 0xdb, 0xc0, 0xdd, 0x34, 0xf5, 0xd1, 0x57, 0x27, 0xfc
        /*0010*/ 	.byte	0x29, 0x15, 0x44, 0x4e, 0x6e, 0x83, 0xf9, 0xa2
.L_0:


//--------------------- .nv.shared.reserved.0     --------------------------
	.section	.nv.shared.reserved.0,"aw",@nobits
	.weak		__nv_reservedSMEM_offset_0_alias
	.size		__nv_reservedSMEM_offset_0_alias, 0, 64
	.other		__nv_reservedSMEM_offset_0_alias,@"STO_CUDA_RESERVED_SHARED STV_DEFAULT"
__nv_reservedSMEM_offset_0_alias:
	.zero		0
	.zero		64


//--------------------- .nv.constant0._Z18gpu_torture_kernelPPfmm --------------------------
	.section	.nv.constant0._Z18gpu_torture_kernelPPfmm,"a",@progbits
	.sectionflags	@""
	.align	4
.nv.constant0._Z18gpu_torture_kernelPPfmm:
	.zero		920


//--------------------- SYMBOLS --------------------------

	.type		.nv.reservedSmem.offset0,@object
	.size		.nv.reservedSmem.offset0,0x4
